def gluon_tcgen05(
    a_ptr,
    b_ptr,
    c_ptr,
    M,
    N,
    K,
    stride_am,
    stride_bk,
    stride_cm,
    BLOCK_M: gl.constexpr,
    BLOCK_N: gl.constexpr,
    BLOCK_K: gl.constexpr,
    DTYPE: gl.constexpr,
    A_LAYOUT: gl.constexpr,
    B_LAYOUT: gl.constexpr,
    C_LAYOUT: gl.constexpr,
    B_SHAPE: gl.constexpr,
    TMEM_LAYOUT: gl.constexpr,
    TMEM_REG: gl.constexpr,
    TRANS_B: gl.constexpr,
    NUM_BUFFERS: gl.constexpr,
):
    a_desc = tma.make_tensor_descriptor(
        a_ptr, [M, K], [stride_am, 1], [BLOCK_M, BLOCK_K], A_LAYOUT
    )
    b_desc = tma.make_tensor_descriptor(
        b_ptr,
        [N, K] if TRANS_B else [K, N],
        [stride_bk, 1],
        B_SHAPE,
        B_LAYOUT,
    )
    c_desc = tma.make_tensor_descriptor(
        c_ptr, [M, N], [stride_cm, 1], [BLOCK_M, BLOCK_N], C_LAYOUT
    )

    a_bufs = gl.allocate_shared_memory(
        DTYPE, [NUM_BUFFERS, BLOCK_M, BLOCK_K], A_LAYOUT
    )
    b_bufs = gl.allocate_shared_memory(DTYPE, [NUM_BUFFERS] + B_SHAPE, B_LAYOUT)

    pid_m = gl.program_id(0)
    pid_n = gl.program_id(1)
    off_m = pid_m * BLOCK_M
    off_n = pid_n * BLOCK_N

    tma_bars = gl.allocate_shared_memory(
        gl.int64, [NUM_BUFFERS, 1], mbarrier.MBarrierLayout()
    )
    mma_bars = gl.allocate_shared_memory(
        gl.int64, [NUM_BUFFERS, 1], mbarrier.MBarrierLayout()
    )
    for i in gl.static_range(NUM_BUFFERS):
        mbarrier.init(tma_bars.index(i), count=1)
        mbarrier.init(mma_bars.index(i), count=1)

    acc_tmem = allocate_tensor_memory(gl.float32, [BLOCK_M, BLOCK_N], TMEM_LAYOUT)
    idx = 0
    phase = 0
    use_acc = False
    for k in range(0, K, BLOCK_K):
        a = a_bufs.index(idx)
        b = b_bufs.index(idx)
        tma_bar = tma_bars.index(idx)
        mma_bar = mma_bars.index(idx)
        mbarrier.expect(
            tma_bar, a_desc.block_type.nbytes + b_desc.block_type.nbytes
        )
        tma.async_copy_global_to_shared(a_desc, [off_m, k], tma_bar, a)
        tma.async_copy_global_to_shared(
            b_desc, [off_n, k] if TRANS_B else [k, off_n], tma_bar, b
        )
        mbarrier.wait(tma_bar, phase=phase)

        if TRANS_B:
            b = b.permute((1, 0))
        tcgen05_mma(a, b, acc_tmem, use_acc=use_acc)
        tcgen05_commit(mma_bar)
        mbarrier.wait(mma_bar, phase=phase)
        use_acc = True

        idx += 1
        if idx == NUM_BUFFERS:
            idx = 0
            phase ^= 1

    for i in gl.static_range(NUM_BUFFERS):
        mbarrier.invalidate(tma_bars.index(i))
        mbarrier.invalidate(mma_bars.index(i))

    acc = acc_tmem.load(TMEM_REG)
    c_smem = gl.allocate_shared_memory(DTYPE, [BLOCK_M, BLOCK_N], C_LAYOUT)
    c_smem.store(acc.to(DTYPE))
    fence_async_shared()
    tma.async_copy_shared_to_global(c_desc, [off_m, off_n], c_smem)
    tma.store_wait(pendings=0)

# config = {"BLOCK_K": 64, "BLOCK_M": 64, "BLOCK_N": 64, "arch": "sm_100", "dtype": "bf16", "num_buffers": 1, "num_warps": 8, "trans_b": 1}
# arch = sm_100


// ===== COMPILED SASS (sm_100a) =====

	.target	sm_100a

	.elftype	@"ET_EXEC"


//--------------------- .note.nv.tkinfo           --------------------------
	.section	.note.nv.tkinfo,"",@"SHT_NOTE"
	.sectionflags	@"SHF_NOTE_NV_TKINFO"
	.tkinfo
        /*0018*/ 	.word	0x00000081
        /*0030*/ 	.string	""
        /*0030*/ 	.string	"ptxas-blackwell"
        /*0030*/ 	.string	"Cuda compilation tools, release 12.9, V12.9.86"
        /*0030*/ 	.string	"Build cuda_12.9.r12.9/compiler.36037853_0"
        /*0030*/ 	.string	"-v  -suppress-debug-info  -lineinfo  -arch sm_100a "



//--------------------- .note.nv.cuver            --------------------------
	.section	.note.nv.cuver,"",@"SHT_NOTE"
	.sectionflags	@"SHF_NOTE_NV_CUVER"
        /*0018*/ 	.short	0x0001
        /*001a*/ 	.short	0x0064
        /*001c*/ 	.short	0x0001
        /*001e*/ 	.short	0x0000
        /*0020*/ 	.short	0x0001
        /*0022*/ 	.short	0x0000


//--------------------- .nv.info                  --------------------------
	.section	.nv.info,"",@"SHT_CUDA_INFO"
	.align	4


	//----- nvinfo : EIATTR_REGCOUNT
	.align		4
        /*0000*/ 	.byte	0x04, 0x2f
        /*0002*/ 	.short	(.L_4 - .L_3)
	.align		4
.L_3:
        /*0004*/ 	.word	index@(gluon_tcgen05)
        /*0008*/ 	.word	0x00000019


	//----- nvinfo : EIATTR_FRAME_SIZE
	.align		4
.L_4:
        /*000c*/ 	.byte	0x04, 0x11
        /*000e*/ 	.short	(.L_6 - .L_5)
	.align		4
.L_5:
        /*0010*/ 	.word	index@($__internal_2_$__cuda_sm10x_tcgen05_guardrail_trap_unallocated_columns_being_dealloced)
        /*0014*/ 	.word	0x00000000


	//----- nvinfo : EIATTR_FRAME_SIZE
	.align		4
.L_6:
        /*0018*/ 	.byte	0x04, 0x11
        /*001a*/ 	.short	(.L_8 - .L_7)
	.align		4
.L_7:
        /*001c*/ 	.word	index@($__internal_1_$__cuda_sm10x_tcgen05_guardrail_trap_phase_invalid_during_alloc)
        /*0020*/ 	.word	0x00000000


	//----- nvinfo : EIATTR_FRAME_SIZE
	.align		4
.L_8:
        /*0024*/ 	.byte	0x04, 0x11
        /*0026*/ 	.short	(.L_10 - .L_9)
	.align		4
.L_9:
        /*0028*/ 	.word	index@($__internal_0_$__cuda_sm10x_tcgen05_guardrail_trap_col_being_dealloced_not_returned_by_alloc)
        /*002c*/ 	.word	0x00000000


	//----- nvinfo : EIATTR_FRAME_SIZE
	.align		4
.L_10:
        /*0030*/ 	.byte	0x04, 0x11
        /*0032*/ 	.short	(.L_12 - .L_11)
	.align		4
.L_11:
        /*0034*/ 	.word	index@(gluon_tcgen05)
        /*0038*/ 	.word	0x00000000


	//----- nvinfo : EIATTR_MIN_STACK_SIZE
	.align		4
.L_12:
        /*003c*/ 	.byte	0x04, 0x12
        /*003e*/ 	.short	(.L_14 - .L_13)
	.align		4
.L_13:
        /*0040*/ 	.word	index@(gluon_tcgen05)
        /*0044*/ 	.word	0x00000000
.L_14:


//--------------------- .nv.info.gluon_tcgen05    --------------------------
	.section	.nv.info.gluon_tcgen05,"",@"SHT_CUDA_INFO"
	.sectionflags	@""
	.align	4


	//----- nvinfo : EIATTR_CUDA_API_VERSION
	.align		4
        /*0000*/ 	.byte	0x04, 0x37
        /*0002*/ 	.short	(.L_16 - .L_15)
.L_15:
        /*0004*/ 	.word	0x00000081


	//----- nvinfo : EIATTR_KPARAM_INFO
	.align		4
.L_16:
        /*0008*/ 	.byte	0x04, 0x17
        /*000a*/ 	.short	(.L_18 - .L_17)
.L_17:
        /*000c*/ 	.word	0x00000000
        /*0010*/ 	.short	0x000a
        /*0012*/ 	.short	0x0048
        /*0014*/ 	.byte	0x00, 0xf4, 0x21, 0x00


	//----- nvinfo : EIATTR_KPARAM_INFO
	.align		4
.L_18:
        /*0018*/ 	.byte	0x04, 0x17
        /*001a*/ 	.short	(.L_20 - .L_19)
.L_19:
        /*001c*/ 	.word	0x00000000
        /*0020*/ 	.short	0x0009
        /*0022*/ 	.short	0x0040
        /*0024*/ 	.byte	0x00, 0xf4, 0x21, 0x00


	//----- nvinfo : EIATTR_KPARAM_INFO
	.align		4
.L_20:
        /*0028*/ 	.byte	0x04, 0x17
        /*002a*/ 	.short	(.L_22 - .L_21)
.L_21:
        /*002c*/ 	.word	0x00000000
        /*0030*/ 	.short	0x0008
        /*0032*/ 	.short	0x0038
        /*0034*/ 	.byte	0x00, 0xf0, 0x21, 0x00


	//----- nvinfo : EIATTR_KPARAM_INFO
	.align		4
.L_22:
        /*0038*/ 	.byte	0x04, 0x17
        /*003a*/ 	.short	(.L_24 - .L_23)
.L_23:
        /*003c*/ 	.word	0x00000000
        /*0040*/ 	.short	0x0007
        /*0042*/ 	.short	0x0030
        /*0044*/ 	.byte	0x00, 0xf0, 0x21, 0x00


	//----- nvinfo : EIATTR_KPARAM_INFO
	.align		4
.L_24:
        /*0048*/ 	.byte	0x04, 0x17
        /*004a*/ 	.short	(.L_26 - .L_25)
.L_25:
        /*004c*/ 	.word	0x00000000
        /*0050*/ 	.short	0x0006
        /*0052*/ 	.short	0x0028
        /*0054*/ 	.byte	0x00, 0xf0, 0x21, 0x00


	//----- nvinfo : EIATTR_KPARAM_INFO
	.align		4
.L_26:
        /*0058*/ 	.byte	0x04, 0x17
        /*005a*/ 	.short	(.L_28 - .L_27)
.L_27:
        /*005c*/ 	.word	0x00000000
        /*0060*/ 	.short	0x0005
        /*0062*/ 	.short	0x0020
        /*0064*/ 	.byte	0x00, 0xf0, 0x11, 0x00


	//----- nvinfo : EIATTR_KPARAM_INFO
	.align		4
.L_28:
        /*0068*/ 	.byte	0x04, 0x17
        /*006a*/ 	.short	(.L_30 - .L_29)
.L_29:
        /*006c*/ 	.word	0x00000000
        /*0070*/ 	.short	0x0004
        /*0072*/ 	.short	0x001c
        /*0074*/ 	.byte	0x00, 0xf0, 0x11, 0x00


	//----- nvinfo : EIATTR_KPARAM_INFO
	.align		4
.L_30:
        /*0078*/ 	.byte	0x04, 0x17
        /*007a*/ 	.short	(.L_32 - .L_31)
.L_31:
        /*007c*/ 	.word	0x00000000
        /*0080*/ 	.short	0x0003
        /*0082*/ 	.short	0x0018
        /*0084*/ 	.byte	0x00, 0xf0, 0x11, 0x00


	//----- nvinfo : EIATTR_KPARAM_INFO
	.align		4
.L_32:
        /*0088*/ 	.byte	0x04, 0x17
        /*008a*/ 	.short	(.L_34 - .L_33)
.L_33:
        /*008c*/ 	.word	0x00000000
        /*0090*/ 	.short	0x0002
        /*0092*/ 	.short	0x0010
        /*0094*/ 	.byte	0x00, 0xf4, 0x21, 0x00


	//----- nvinfo : EIATTR_KPARAM_INFO
	.align		4
.L_34:
        /*0098*/ 	.byte	0x04, 0x17
        /*009a*/ 	.short	(.L_36 - .L_35)
.L_35:
        /*009c*/ 	.word	0x00000000
        /*00a0*/ 	.short	0x0001
        /*00a2*/ 	.short	0x0008
        /*00a4*/ 	.byte	0x00, 0xf4, 0x21, 0x00


	//----- nvinfo : EIATTR_KPARAM_INFO
	.align		4
.L_36:
        /*00a8*/ 	.byte	0x04, 0x17
        /*00aa*/ 	.short	(.L_38 - .L_37)
.L_37:
        /*00ac*/ 	.word	0x00000000
        /*00b0*/ 	.short	0x0000
        /*00b2*/ 	.short	0x0000
        /*00b4*/ 	.byte	0x00, 0xf4, 0x21, 0x00


	//----- nvinfo : EIATTR_AT_ENTRY_FRAGMENTS
	.align		4
.L_38:
        /*00b8*/ 	.byte	0x04, 0x4f
        /*00ba*/ 	.short	(.L_40 - .L_39)


	//   ....[0]....
.L_39:
        /*00bc*/ 	.word	0x00000004


	//----- nvinfo : EIATTR_RESERVED_SMEM_USED
	.align		4
.L_40:
        /*00c0*/ 	.byte	0x01, 0x41
	.zero		2


	//----- nvinfo : EIATTR_SPARSE_MMA_MASK
	.align		4
        /*00c4*/ 	.byte	0x03, 0x50
        /*00c6*/ 	.short	0x0000


	//----- nvinfo : EIATTR_TCGEN05_1CTA_USED
	.align		4
        /*00c8*/ 	.byte	0x01, 0x51
	.zero		2


	//----- nvinfo : EIATTR_MAXREG_COUNT
	.align		4
        /*00cc*/ 	.byte	0x03, 0x1b
        /*00ce*/ 	.short	0x00ff


	//----- nvinfo : EIATTR_NUM_BARRIERS
	.align		4
        /*00d0*/ 	.byte	0x02, 0x4c
        /*00d2*/ 	.byte	0x01
	.zero		1


	//----- nvinfo : EIATTR_INT_WARP_WIDE_INSTR_OFFSETS
	.align		4
        /*00d4*/ 	.byte	0x04, 0x31
        /*00d6*/ 	.short	(.L_42 - .L_41)


	//   ....[0]....
.L_41:
        /*00d8*/ 	.word	0x00001760


	//   ....[1]....
        /*00dc*/ 	.word	0x00001780


	//   ....[2]....
        /*00e0*/ 	.word	0x00001800


	//   ....[3]....
        /*00e4*/ 	.word	0x00001920


	//   ....[4]....
        /*00e8*/ 	.word	0x00001930


	//   ....[5]....
        /*00ec*/ 	.word	0x00001940


	//   ....[6]....
        /*00f0*/ 	.word	0x00001950


	//   ....[7]....
        /*00f4*/ 	.word	0x00001c00


	//   ....[8]....
        /*00f8*/ 	.word	0x00001c10


	//   ....[9]....
        /*00fc*/ 	.word	0x00001d30


	//   ....[10]....
        /*0100*/ 	.word	0x00001d40


	//   ....[11]....
        /*0104*/ 	.word	0x00001d90


	//   ....[12]....
        /*0108*/ 	.word	0x00001dd0


	//   ....[13]....
        /*010c*/ 	.word	0x00001f60


	//   ....[14]....
        /*0110*/ 	.word	0x00001f70


	//   ....[15]....
        /*0114*/ 	.word	0x000021f0


	//   ....[16]....
        /*0118*/ 	.word	0x00002200


	//   ....[17]....
        /*011c*/ 	.word	0x000024c0


	//   ....[18]....
        /*0120*/ 	.word	0x00002510


	//----- nvinfo : EIATTR_COOP_GROUP_MASK_REGIDS
	.align		4
.L_42:
        /*0124*/ 	.byte	0x04, 0x29
        /*0126*/ 	.short	(.L_44 - .L_43)


	//   ....[0]....
.L_43:
        /*0128*/ 	.word	0xffffffff


	//   ....[1]....
        /*012c*/ 	.word	0xffffffff


	//   ....[2]....
        /*0130*/ 	.word	0xffffffff


	//   ....[3]....
        /*0134*/ 	.word	0xffffffff


	//   ....[4]....
        /*0138*/ 	.word	0xffffffff


	//   ....[5]....
        /*013c*/ 	.word	0xffffffff


	//   ....[6]....
        /*0140*/ 	.word	0xffffffff


	//   ....[7]....
        /*0144*/ 	.word	0xffffffff


	//   ....[8]....
        /*0148*/ 	.word	0xffffffff


	//   ....[9]....
        /*014c*/ 	.word	0xffffffff


	//----- nvinfo : EIATTR_COOP_GROUP_INSTR_OFFSETS
	.align		4
.L_44:
        /*0150*/ 	.byte	0x04, 0x28
        /*0152*/ 	.short	(.L_46 - .L_45)


	//   ....[0]....
.L_45:
        /*0154*/ 	.word	0x00000050


	//   ....[1]....
        /*0158*/ 	.word	0x00000310


	//   ....[2]....
        /*015c*/ 	.word	0x00000500


	//   ....[3]....
        /*0160*/ 	.word	0x000009a0


	//   ....[4]....
        /*0164*/ 	.word	0x00000ae0


	//   ....[5]....
        /*0168*/ 	.word	0x00000fe0


	//   ....[6]....
        /*016c*/ 	.word	0x00001120


	//   ....[7]....
        /*0170*/ 	.word	0x00001610


	//   ....[8]....
        /*0174*/ 	.word	0x00002350


	//   ....[9]....
        /*0178*/ 	.word	0x000025c0


	//----- nvinfo : EIATTR_VRC_CTA_INIT_COUNT
	.align		4
.L_46:
        /*017c*/ 	.byte	0x02, 0x4a
        /*017e*/ 	.byte	0x80
	.zero		1


	//----- nvinfo : EIATTR_MBARRIER_INSTR_OFFSETS
	.align		4
        /*0180*/ 	.byte	0x04, 0x39
        /*0182*/ 	.short	(.L_48 - .L_47)


	//   ....[0]....
.L_47:
        /*0184*/ 	.word	0x00001820
        /*0188*/ 	.word	0x000000ff
        /*018c*/ 	.word	0x00004000
        /*0190*/ 	.short	0x0100
        /*0192*/ 	.byte	0x08
	.zero		1


	//   ....[1]....
        /*0194*/ 	.word	0x00001830
        /*0198*/ 	.word	0x000000ff
        /*019c*/ 	.word	0x00004010
        /*01a0*/ 	.short	0x0100
        /*01a2*/ 	.byte	0x08
	.zero		1


	//   ....[2]....
        /*01a4*/ 	.word	0x00001ac0
        /*01a8*/ 	.word	0x000000ff
        /*01ac*/ 	.word	0x00004000
        /*01b0*/ 	.short	0x010a
        /*01b2*/ 	.byte	0x08
	.zero		1


	//   ....[3]....
        /*01b4*/ 	.word	0x00001c60
        /*01b8*/ 	.word	0x000000ff
        /*01bc*/ 	.word	0x00004010
        /*01c0*/ 	.short	0x010a
        /*01c2*/ 	.byte	0x08
	.zero		1


	//   ....[4]....
        /*01c4*/ 	.word	0x00001e40
        /*01c8*/ 	.word	0x000000ff
        /*01cc*/ 	.word	0x00004000
        /*01d0*/ 	.short	0x010a
        /*01d2*/ 	.byte	0x08
	.zero		1


	//   ....[5]....
        /*01d4*/ 	.word	0x00001fb0
        /*01d8*/ 	.word	0x000000ff
        /*01dc*/ 	.word	0x00004010
        /*01e0*/ 	.short	0x010a
        /*01e2*/ 	.byte	0x08
	.zero		1


	//   ....[6]....
        /*01e4*/ 	.word	0x00002040
        /*01e8*/ 	.word	0x000000ff
        /*01ec*/ 	.word	0x00004000
        /*01f0*/ 	.short	0x0108
        /*01f2*/ 	.byte	0x08
	.zero		1


	//   ....[7]....
        /*01f4*/ 	.word	0x00002050
        /*01f8*/ 	.word	0x000000ff
        /*01fc*/ 	.word	0x00004010
        /*0200*/ 	.short	0x0108
        /*0202*/ 	.byte	0x08
	.zero		1


	//   ....[8]....
        /*0204*/ 	.word	0x000025e0
        /*0208*/ 	.word	0x000000ff
        /*020c*/ 	.word	0x00004000
        /*0210*/ 	.short	0x010a
        /*0212*/ 	.byte	0x08
	.zero		1


	//   ....[9]....
        /*0214*/ 	.word	0x00002610
        /*0218*/ 	.word	0x000000ff
        /*021c*/ 	.word	0x00004010
        /*0220*/ 	.short	0x010a
        /*0222*/ 	.byte	0x08
	.zero		1


	//   ....[10]....
        /*0224*/ 	.word	0x00002640
        /*0228*/ 	.word	0x000000ff
        /*022c*/ 	.word	0x00004000
        /*0230*/ 	.short	0x010a
        /*0232*/ 	.byte	0x08
	.zero		1


	//   ....[11]....
        /*0234*/ 	.word	0x00002670
        /*0238*/ 	.word	0x000000ff
        /*023c*/ 	.word	0x00004010
        /*0240*/ 	.short	0x010a
        /*0242*/ 	.byte	0x08
	.zero		1


	//----- nvinfo : EIATTR_NUM_MBARRIERS
	.align		4
.L_48:
        /*0244*/ 	.byte	0x03, 0x38
        /*0246*/ 	.short	0x0002


	//----- nvinfo : EIATTR_EXIT_INSTR_OFFSETS
	.align		4
        /*0248*/ 	.byte	0x04, 0x1c
        /*024a*/ 	.short	(.L_50 - .L_49)


	//   ....[0]....
.L_49:
        /*024c*/ 	.word	0x000025d0


	//----- nvinfo : EIATTR_REQNTID
	.align		4
.L_50:
        /*0250*/ 	.byte	0x04, 0x10
        /*0252*/ 	.short	(.L_52 - .L_51)
.L_51:
        /*0254*/ 	.word	0x00000100
        /*0258*/ 	.word	0x00000001
        /*025c*/ 	.word	0x00000001


	//----- nvinfo : EIATTR_CRS_STACK_SIZE
	.align		4
.L_52:
        /*0260*/ 	.byte	0x04, 0x1e
        /*0262*/ 	.short	(.L_54 - .L_53)
.L_53:
        /*0264*/ 	.word	0x00000000


	//----- nvinfo : EIATTR_CBANK_PARAM_SIZE
	.align		4
.L_54:
        /*0268*/ 	.byte	0x03, 0x19
        /*026a*/ 	.short	0x0050


	//----- nvinfo : EIATTR_PARAM_CBANK
	.align		4
        /*026c*/ 	.byte	0x04, 0x0a
        /*026e*/ 	.short	(.L_56 - .L_55)
	.align		4
.L_55:
        /*0270*/ 	.word	index@(.nv.constant0.gluon_tcgen05)
        /*0274*/ 	.short	0x0380
        /*0276*/ 	.short	0x0050


	//----- nvinfo : EIATTR_SW_WAR
	.align		4
.L_56:
        /*0278*/ 	.byte	0x04, 0x36
        /*027a*/ 	.short	(.L_58 - .L_57)
.L_57:
        /*027c*/ 	.word	0x00000008
.L_58:


//--------------------- .nv.compat                --------------------------
	.section	.nv.compat,"",@"SHT_CUDA_COMPAT_INFO"
	.align	4
        /*0000*/ 	.byte	0x02, 0x02, 0x02, 0x00, 0x02, 0x05, 0x05, 0x00, 0x02, 0x03, 0x03, 0x00, 0x02, 0x06, 0x01, 0x00


//--------------------- .nv.callgraph             --------------------------
	.section	.nv.callgraph,"",@"SHT_CUDA_CALLGRAPH"
	.align	4
	.sectionentsize	8
	.align		4
        /*0000*/ 	.word	0x00000000
	.align		4
        /*0004*/ 	.word	0xffffffff
	.align		4
        /*0008*/ 	.word	0x00000000
	.align		4
        /*000c*/ 	.word	0xfffffffe
	.align		4
        /*0010*/ 	.word	0x00000000
	.align		4
        /*0014*/ 	.word	0xfffffffd
	.align		4
        /*0018*/ 	.word	0x00000000
	.align		4
        /*001c*/ 	.word	0xfffffffc


//--------------------- .text.gluon_tcgen05       --------------------------
	.section	.text.gluon_tcgen05,"ax",@progbits
	.align	128
        .global         gluon_tcgen05
        .type           gluon_tcgen05,@function
        .size           gluon_tcgen05,(.L_x_73 - gluon_tcgen05)
        .other          gluon_tcgen05,@"STO_CUDA_ENTRY STV_DEFAULT"
gluon_tcgen05:
.text.gluon_tcgen05:
[----:B------:R-:W1:Y:S01]  /*0000*/  LDC R1, c[0x0][0x37c] ;  /* 0x0000df00ff017b82 */ /* 0x000e620000000800 */
[----:B------:R-:W2:Y:S02]  /*0010*/  S2R R0, SR_TID.X ;  /* 0x0000000000007919 */ /* 0x000ea40000002100 */
[----:B--2---:R-:W-:-:S13]  /*0020*/  ISETP.GE.U32.AND P2, PT, R0, 0x20, PT ;  /* 0x000000200000780c */ /* 0x004fda0003f46070 */
[----:B------:R-:W-:Y:S05]  /*0030*/  @P2 BRA `(.L_x_0) ;  /* 0x0000000000b82947 */ /* 0x000fea0003800000 */
[----:B------:R-:W2:Y:S01]  /*0040*/  S2UR UR6, SR_CgaCtaId ;  /* 0x00000000000679c3 */ /* 0x000ea20000008800 */
[----:B------:R-:W-:Y:S01]  /*0050*/  NOP ;  /* 0x0000000000007918 */ /* 0x000fe20000000000 */
[----:B------:R-:W-:Y:S02]  /*0060*/  UMOV UR4, 0x40 ;  /* 0x0000004000047882 */ /* 0x000fe40000000000 */
[----:B--2---:R-:W-:-:S09]  /*0070*/  ULEA UR4, UR6, UR4, 0x18 ;  /* 0x0000000406047291 */ /* 0x004fd2000f8ec0ff */
[----:B------:R-:W2:Y:S01]  /*0080*/  LDS.U8 R2, [UR4] ;  /* 0x00000004ff027984 */ /* 0x000ea20008000000 */
[----:B------:R-:W-:Y:S02]  /*0090*/  UMOV UR4, 0x400 ;  /* 0x0000040000047882 */ /* 0x000fe40000000000 */
[----:B------:R-:W-:Y:S01]  /*00a0*/  ULEA UR4, UR6, UR4, 0x18 ;  /* 0x0000000406047291 */ /* 0x000fe2000f8ec0ff */
[----:B--2---:R-:W-:-:S13]  /*00b0*/  ISETP.NE.AND P0, PT, R2, RZ, PT ;  /* 0x000000ff0200720c */ /* 0x004fda0003f05270 */
[----:B------:R-:W-:Y:S05]  /*00c0*/  @P0 BRA `(.L_x_1) ;  /* 0x00000000007c0947 */ /* 0x000fea0003800000 */
[----:B------:R-:W-:-:S13]  /*00d0*/  ELECT P0, URZ, PT ;  /* 0x0000000000ff782f */ /* 0x000fda0003800000 */
[----:B------:R-:W-:Y:S05]  /*00e0*/  @!P0 BRA `(.L_x_2) ;  /* 0x0000000000848947 */ /* 0x000fea0003800000 */
[----:B------:R-:W-:Y:S01]  /*00f0*/  UMOV UR5, 0x2 ;  /* 0x0000000200057882 */ /* 0x000fe20000000000 */
[----:B------:R-:W-:Y:S02]  /*0100*/  IMAD.MOV.U32 R5, RZ, RZ, 0x1 ;  /* 0x00000001ff057424 */ /* 0x000fe400078e00ff */
[----:B------:R-:W-:Y:S02]  /*0110*/  IMAD.MOV.U32 R3, RZ, RZ, 0x3 ;  /* 0x00000003ff037424 */ /* 0x000fe400078e00ff */
[----:B------:R-:W-:Y:S04]  /*0120*/  DEPBAR.LE SB2, 0x36 ;  /* 0x0000ad800000791a */ /* 0x000fe80000000000 */
[----:B------:R-:W2:Y:S02]  /*0130*/  UTCATOMSWS.FIND_AND_SET.ALIGN UP0, UR5, UR5 ;  /* 0x00000005000575e3 */ /* 0x000ea40008000800 */
[----:B--2---:R-:W-:-:S04]  /*0140*/  PLOP3.LUT P0, PT, PT, PT, UP0, 0x80, 0x8 ;  /* 0x000000000008781c */ /* 0x004fc80003f0f008 */
[----:B------:R-:W-:-:S04]  /*0150*/  SEL R2, RZ, 0xffffffff, !P0 ;  /* 0xffffffffff027807 */ /* 0x000fc80004000000 */
[----:B------:R-:W-:Y:S01]  /*0160*/  ISETP.NE.AND P0, PT, R2, RZ, PT ;  /* 0x000000ff0200720c */ /* 0x000fe20003f05270 */
[----:B------:R-:W-:-:S12]  /*0170*/  IMAD.U32 R2, RZ, RZ, UR5 ;  /* 0x00000005ff027e24 */ /* 0x000fd8000f8e00ff */
[----:B------:R-:W-:Y:S05]  /*0180*/  @P0 BRA `(.L_x_3) ;  /* 0x0000000000240947 */ /* 0x000fea0003800000 */
.L_x_4:
[----:B------:R-:W-:Y:S05]  /*0190*/  NANOSLEEP 0x64 ;  /* 0x000000640000795d */ /* 0x000fea0003800000 */
[----:B------:R-:W-:-:S05]  /*01a0*/  UMOV UR5, 0x2 ;  /* 0x0000000200057882 */ /* 0x000fca0000000000 */
[----:B------:R-:W-:Y:S04]  /*01b0*/  DEPBAR.LE SB2, 0x36 ;  /* 0x0000ad800000791a */ /* 0x000fe80000000000 */
[----:B------:R-:W2:Y:S02]  /*01c0*/  UTCATOMSWS.FIND_AND_SET.ALIGN UP0, UR5, UR5 ;  /* 0x00000005000575e3 */ /* 0x000ea40008000800 */
[----:B--2---:R-:W-:-:S04]  /*01d0*/  PLOP3.LUT P0, PT, PT, PT, UP0, 0x80, 0x8 ;  /* 0x000000000008781c */ /* 0x004fc80003f0f008 */
[----:B------:R-:W-:-:S04]  /*01e0*/  SEL R2, RZ, 0xffffffff, !P0 ;  /* 0xffffffffff027807 */ /* 0x000fc80004000000 */
[----:B------:R-:W-:Y:S01]  /*01f0*/  ISETP.NE.AND P0, PT, R2, RZ, PT ;  /* 0x000000ff0200720c */ /* 0x000fe20003f05270 */
[----:B------:R-:W-:-:S12]  /*0200*/  IMAD.U32 R2, RZ, RZ, UR5 ;  /* 0x00000005ff027e24 */ /* 0x000fd8000f8e00ff */
[----:B------:R-:W-:Y:S05]  /*0210*/  @!P0 BRA `(.L_x_4) ;  /* 0xfffffffc00dc8947 */ /* 0x000fea000383ffff */
.L_x_3:
[C---:B------:R-:W-:Y:S01]  /*0220*/  VIADD R4, R2.reuse, 0x10 ;  /* 0x0000001002047836 */ /* 0x040fe20000000000 */
[----:B------:R-:W-:Y:S01]  /*0230*/  UMOV UR5, 0x50 ;  /* 0x0000005000057882 */ /* 0x000fe20000000000 */
[----:B------:R-:W-:Y:S01]  /*0240*/  SHF.L.U32 R3, R3, R2, RZ ;  /* 0x0000000203037219 */ /* 0x000fe200000006ff */
[----:B------:R-:W-:Y:S01]  /*0250*/  ULEA UR5, UR6, UR5, 0x18 ;  /* 0x0000000506057291 */ /* 0x000fe2000f8ec0ff */
[----:B------:R-:W-:Y:S01]  /*0260*/  IMAD.SHL.U32 R2, R2, 0x20, RZ ;  /* 0x0000002002027824 */ /* 0x000fe200078e00ff */
[----:B------:R-:W-:-:S04]  /*0270*/  SHF.L.U32 R4, R5, R4, RZ ;  /* 0x0000000405047219 */ /* 0x000fc800000006ff */
[----:B------:R-:W-:-:S05]  /*0280*/  LOP3.LUT R3, R4, R3, RZ, 0xfc, !PT ;  /* 0x0000000304037212 */ /* 0x000fca00078efcff */
[----:B------:R2:W-:Y:S04]  /*0290*/  ATOMS.OR RZ, [UR5], R3 ;  /* 0x00000003ffff798c */ /* 0x0005e8000b000005 */
[----:B------:R2:W-:Y:S01]  /*02a0*/  STS [UR4], R2 ;  /* 0x00000002ff007988 */ /* 0x0005e20008000804 */
[----:B------:R-:W-:Y:S05]  /*02b0*/  BRA `(.L_x_2) ;  /* 0x0000000000107947 */ /* 0x000fea0003800000 */
.L_x_1:
[----:B------:R-:W-:Y:S01]  /*02c0*/  IMAD.MOV.U32 R3, RZ, RZ, -0x1 ;  /* 0xffffffffff037424 */ /* 0x000fe200078e00ff */
[----:B------:R-:W-:-:S04]  /*02d0*/  MOV R2, 0x300 ;  /* 0x0000030000027802 */ /* 0x000fc80000000f00 */
[----:B------:R2:W-:Y:S03]  /*02e0*/  STS [UR4], R3 ;  /* 0x00000003ff007988 */ /* 0x0005e60008000804 */
[----:B-12---:R-:W-:Y:S05]  /*02f0*/  CALL.REL.NOINC `($__internal_1_$__cuda_sm10x_tcgen05_guardrail_trap_phase_invalid_during_alloc) ;  /* 0x0000002000f47944 */ /* 0x006fea0003c00000 */
.L_x_2:
[----:B------:R-:W-:Y:S05]  /*0300*/  WARPSYNC.ALL ;  /* 0x0000000000007948 */ /* 0x000fea0003800000 */
[----:B------:R-:W-:Y:S01]  /*0310*/  NOP ;  /* 0x0000000000007918 */ /* 0x000fe20000000000 */
.L_x_0:
[----:B------:R-:W3:Y:S08]  /*0320*/  S2UR UR4, SR_CgaCtaId ;  /* 0x00000000000479c3 */ /* 0x000ef00000008800 */
[----:B------:R-:W-:Y:S01]  /*0330*/  BAR.SYNC.DEFER_BLOCKING 0x0 ;  /* 0x0000000000007b1d */ /* 0x000fe20000010000 */
[----:B------:R-:W-:-:S05]  /*0340*/  LOP3.LUT R20, R0, 0xff, RZ, 0xc0, !PT ;  /* 0x000000ff00147812 */ /* 0x000fca00078ec0ff */
[----:B------:R-:W-:Y:S02]  /*0350*/  UMOV UR8, 0x400 ;  /* 0x0000040000087882 */ /* 0x000fe40000000000 */
[----:B--2---:R-:W2:Y:S08]  /*0360*/  LDC R3, c[0x0][0x398] ;  /* 0x0000e600ff037b82 */ /* 0x004eb00000000800 */
[----:B------:R-:W4:Y:S01]  /*0370*/  LDC R6, c[0x0][0x3a0] ;  /* 0x0000e800ff067b82 */ /* 0x000f220000000800 */
[----:B---3--:R-:W-:-:S07]  /*0380*/  ULEA UR8, UR4, UR8, 0x18 ;  /* 0x0000000804087291 */ /* 0x008fce000f8ec0ff */
[----:B------:R-:W3:Y:S02]  /*0390*/  S2UR UR31, SR_CTAID.Y ;  /* 0x00000000001f79c3 */ /* 0x000ee40000002600 */
[----:B------:R-:W5:Y:S06]  /*03a0*/  LDS R4, [UR8] ;  /* 0x00000008ff047984 */ /* 0x000f6c0008000800 */
[----:B------:R-:W-:Y:S06]  /*03b0*/  BAR.SYNC.DEFER_BLOCKING 0x0 ;  /* 0x0000000000007b1d */ /* 0x000fec0000010000 */
[----:B------:R-:W-:Y:S05]  /*03c0*/  @P2 BRA `(.L_x_5) ;  /* 0x0000000000182947 */ /* 0x000fea0003800000 */
[----:B------:R-:W-:Y:S01]  /*03d0*/  ELECT P0, URZ, PT ;  /* 0x0000000000ff782f */ /* 0x000fe20003800000 */
[----:B------:R-:W-:Y:S01]  /*03e0*/  IMAD.MOV.U32 R2, RZ, RZ, 0x1 ;  /* 0x00000001ff027424 */ /* 0x000fe200078e00ff */
[----:B------:R-:W-:Y:S01]  /*03f0*/  UMOV UR5, 0x40 ;  /* 0x0000004000057882 */ /* 0x000fe20000000000 */
[----:B------:R-:W-:Y:S01]  /*0400*/  UVIRTCOUNT.DEALLOC.SMPOOL 0x80 ;  /* 0x000000800000784c */ /* 0x000fe20000000000 */
[----:B------:R-:W-:-:S09]  /*0410*/  ULEA UR5, UR4, UR5, 0x18 ;  /* 0x0000000504057291 */ /* 0x000fd2000f8ec0ff */
[----:B------:R5:W-:Y:S03]  /*0420*/  @P0 STS.U8 [UR5], R2 ;  /* 0x00000002ff000988 */ /* 0x000be60008000005 */
.L_x_5:
[----:B------:R-:W5:Y:S01]  /*0430*/  S2UR UR4, SR_CTAID.Z ;  /* 0x00000000000479c3 */ /* 0x000f620000002700 */
[----:B------:R-:W4:Y:S01]  /*0440*/  LDCU UR5, c[0x0][0x370] ;  /* 0x00006e00ff0577ac */ /* 0x000f220008000800 */
[C---:B------:R-:W-:Y:S01]  /*0450*/  ISETP.GE.U32.AND P0, PT, R20.reuse, 0x20, PT ;  /* 0x000000201400780c */ /* 0x040fe20003f06070 */
[----:B--2--5:R-:W-:Y:S01]  /*0460*/  VIADD R2, R3, 0xffffffff ;  /* 0xffffffff03027836 */ /* 0x024fe20000000000 */
[C---:B------:R-:W-:Y:S01]  /*0470*/  ISETP.NE.U32.AND P3, PT, R20.reuse, RZ, PT ;  /* 0x000000ff1400720c */ /* 0x040fe20003f65070 */
[----:B------:R-:W2:Y:S01]  /*0480*/  LDCU UR6, c[0x0][0x374] ;  /* 0x00006e80ff0677ac */ /* 0x000ea20008000800 */
[----:B------:R-:W-:Y:S01]  /*0490*/  LEA R7, R20, UR8, 0x2 ;  /* 0x0000000814077c11 */ /* 0x000fe2000f8e10ff */
[----:B----4-:R-:W-:Y:S01]  /*04a0*/  VIADD R11, R6, 0xffffffff ;  /* 0xffffffff060b7836 */ /* 0x010fe20000000000 */
[----:B------:R-:W4:Y:S01]  /*04b0*/  S2UR UR11, SR_CTAID.X ;  /* 0x00000000000b79c3 */ /* 0x000f220000002500 */
[----:B------:R-:W5:Y:S01]  /*04c0*/  LDCU.64 UR14, c[0x0][0x3c0] ;  /* 0x00007800ff0e77ac */ /* 0x000f620008000a00 */
[----:B------:R-:W-:Y:S01]  /*04d0*/  R2UR UR25, R4 ;  /* 0x00000000041972ca */ /* 0x000fe200000e0000 */
[----:B------:R-:W-:Y:S04]  /*04e0*/  BSSY.RECONVERGENT B0, `(.L_x_6) ;  /* 0x0000011000007945 */ /* 0x000fe80003800200 */
[----:B------:R3:W-:Y:S01]  /*04f0*/  @!P0 STS [R7], RZ ;  /* 0x000000ff07008388 */ /* 0x0007e20000000800 */
[----:B------:R-:W-:-:S03]  /*0500*/  NOP ;  /* 0x0000000000007918 */ /* 0x000fc60000000000 */
[----:B------:R3:W-:Y:S02]  /*0510*/  @!P3 STS [UR8+0x24], R2 ;  /* 0x00002402ff00b988 */ /* 0x0007e40008000808 */
[----:B--23--:R-:W-:Y:S02]  /*0520*/  UIMAD UR4, UR4, UR6, UR31 ;  /* 0x00000006040472a4 */ /* 0x00cfe4000f8e021f */
[----:B------:R2:W-:Y:S02]  /*0530*/  @!P3 STS [UR8+0x20], R11 ;  /* 0x0000200bff00b988 */ /* 0x0005e40008000808 */
[----:B----4-:R-:W-:-:S04]  /*0540*/  UIMAD UR4, UR4, UR5, UR11 ;  /* 0x00000005040472a4 */ /* 0x010fc8000f8e020b */
[----:B------:R-:W-:-:S04]  /*0550*/  UIMAD UR4, UR4, 0x180, URZ ;  /* 0x00000180040478a4 */ /* 0x000fc8000f8e02ff */
[----:B-----5:R-:W-:-:S04]  /*0560*/  UIADD3 UR6, UP0, UPT, UR4, UR14, URZ ;  /* 0x0000000e04067290 */ /* 0x020fc8000ff1e0ff */
[----:B------:R-:W-:Y:S01]  /*0570*/  ULEA.HI.X.SX32 UR7, UR4, UR15, 0x1, UP0 ;  /* 0x0000000f04077291 */ /* 0x000fe200080f0eff */
[----:B--2---:R-:W-:Y:S11]  /*0580*/  @P3 BRA `(.L_x_7) ;  /* 0x0000000000183947 */ /* 0x004ff60003800000 */
[----:B------:R-:W2:Y:S01]  /*0590*/  LDS R3, [UR8+0x8] ;  /* 0x00000808ff037984 */ /* 0x000ea20008000800 */
[----:B------:R-:W3:Y:S01]  /*05a0*/  LDC.64 R8, c[0x0][0x380] ;  /* 0x0000e000ff087b82 */ /* 0x000ee20000000a00 */
[----:B------:R-:W-:Y:S02]  /*05b0*/  IMAD.MOV.U32 R4, RZ, RZ, 0x70 ;  /* 0x00000070ff047424 */ /* 0x000fe400078e00ff */
[----:B---3--:R3:W-:Y:S03]  /*05c0*/  STS.64 [UR8], R8 ;  /* 0x00000008ff007988 */ /* 0x0087e60008000a08 */
[----:B--2---:R-:W-:-:S05]  /*05d0*/  LOP3.LUT R3, R3, 0x10, R4, 0xd8, !PT ;  /* 0x0000001003037812 */ /* 0x004fca00078ed804 */
[----:B------:R3:W-:Y:S02]  /*05e0*/  STS [UR8+0x8], R3 ;  /* 0x00000803ff007988 */ /* 0x0007e40008000808 */
.L_x_7:
[----:B------:R-:W-:Y:S05]  /*05f0*/  BSYNC.RECONVERGENT B0 ;  /* 0x0000000000007941 */ /* 0x000fea0003800200 */
.L_x_6:
[----:B------:R-:W-:Y:S04]  /*0600*/  BSSY.RECONVERGENT B0, `(.L_x_8) ;  /* 0x000000a000007945 */ /* 0x000fe80003800200 */
[----:B------:R-:W-:Y:S05]  /*0610*/  @P3 BRA `(.L_x_9) ;  /* 0x0000000000203947 */ /* 0x000fea0003800000 */
[----:B---3--:R-:W2:Y:S01]  /*0620*/  LDS R3, [UR8+0x34] ;  /* 0x00003408ff037984 */ /* 0x008ea20008000800 */
[----:B------:R-:W-:Y:S02]  /*0630*/  IMAD.MOV.U32 R4, RZ, RZ, 0x3f000000 ;  /* 0x3f000000ff047424 */ /* 0x000fe400078e00ff */
[----:B------:R-:W-:Y:S01]  /*0640*/  @!P3 IMAD.MOV.U32 R5, RZ, RZ, 0x3f ;  /* 0x0000003fff05b424 */ /* 0x000fe200078e00ff */
[----:B------:R-:W3:Y:S02]  /*0650*/  @!P3 LDS R8, [UR8+0x38] ;  /* 0x00003808ff08b984 */ /* 0x000ee40008000800 */
[----:B--2---:R-:W-:Y:S02]  /*0660*/  LOP3.LUT R3, R3, 0xff000000, R4, 0xb8, !PT ;  /* 0xff00000003037812 */ /* 0x004fe400078eb804 */
[----:B---3--:R-:W-:-:S03]  /*0670*/  @!P3 LOP3.LUT R4, R8, 0xff, R5, 0xb8, !PT ;  /* 0x000000ff0804b812 */ /* 0x008fc600078eb805 */
[----:B------:R2:W-:Y:S04]  /*0680*/  STS [UR8+0x34], R3 ;  /* 0x00003403ff007988 */ /* 0x0005e80008000808 */
[----:B------:R2:W-:Y:S02]  /*0690*/  @!P3 STS [UR8+0x38], R4 ;  /* 0x00003804ff00b988 */ /* 0x0005e40008000808 */
.L_x_9:
[----:B------:R-:W-:Y:S05]  /*06a0*/  BSYNC.RECONVERGENT B0 ;  /* 0x0000000000007941 */ /* 0x000fea0003800200 */
.L_x_8:
[----:B------:R-:W-:Y:S04]  /*06b0*/  BSSY.RECONVERGENT B0, `(.L_x_10) ;  /* 0x000000e000007945 */ /* 0x000fe80003800200 */
[----:B------:R-:W-:Y:S05]  /*06c0*/  @P3 BRA `(.L_x_11) ;  /* 0x0000000000303947 */ /* 0x000fea0003800000 */
[----:B--2---:R-:W2:Y:S01]  /*06d0*/  LDS R4, [UR8+0x34] ;  /* 0x00003408ff047984 */ /* 0x004ea20008000800 */
[----:B------:R-:W4:Y:S03]  /*06e0*/  LDC.64 R12, c[0x0][0x3a8] ;  /* 0x0000ea00ff0c7b82 */ /* 0x000f260000000a00 */
[----:B---3--:R-:W3:Y:S01]  /*06f0*/  LDS R3, [UR8+0x1c] ;  /* 0x00001c08ff037984 */ /* 0x008ee20008000800 */
[C---:B----4-:R-:W-:Y:S01]  /*0700*/  SHF.L.U64.HI R8, R12.reuse, 0x1, R13 ;  /* 0x000000010c087819 */ /* 0x050fe2000001020d */
[----:B------:R-:W-:-:S03]  /*0710*/  IMAD.SHL.U32 R5, R12, 0x2, RZ ;  /* 0x000000020c057824 */ /* 0x000fc600078e00ff */
[--C-:B------:R-:W-:Y:S02]  /*0720*/  SHF.R.U32.HI R10, RZ, 0x4, R8.reuse ;  /* 0x00000004ff0a7819 */ /* 0x100fe40000011608 */
[----:B------:R-:W-:-:S05]  /*0730*/  SHF.R.U64 R5, R5, 0x4, R8 ;  /* 0x0000000405057819 */ /* 0x000fca0000001208 */
[----:B------:R4:W-:Y:S01]  /*0740*/  STS [UR8+0xc], R5 ;  /* 0x00000c05ff007988 */ /* 0x0009e20008000808 */
[----:B--2---:R-:W-:Y:S02]  /*0750*/  LOP3.LUT R4, R4, 0x7, RZ, 0xb8, !PT ;  /* 0x0000000704047812 */ /* 0x004fe400078eb8ff */
[----:B---3--:R-:W-:-:S03]  /*0760*/  LOP3.LUT R3, R3, 0xf, R10, 0xb8, !PT ;  /* 0x0000000f03037812 */ /* 0x008fc600078eb80a */
[----:B------:R4:W-:Y:S04]  /*0770*/  STS [UR8+0x34], R4 ;  /* 0x00003404ff007988 */ /* 0x0009e80008000808 */
[----:B------:R4:W-:Y:S02]  /*0780*/  STS [UR8+0x1c], R3 ;  /* 0x00001c03ff007988 */ /* 0x0009e40008000808 */
.L_x_11:
[----:B------:R-:W-:Y:S05]  /*0790*/  BSYNC.RECONVERGENT B0 ;  /* 0x0000000000007941 */ /* 0x000fea0003800200 */
.L_x_10:
[----:B------:R-:W-:Y:S04]  /*07a0*/  BSSY.RECONVERGENT B1, `(.L_x_12) ;  /* 0x000001a000017945 */ /* 0x000fe80003800200 */
[----:B------:R-:W-:Y:S04]  /*07b0*/  BSSY.RELIABLE B0, `(.L_x_13) ;  /* 0x0000015000007945 */ /* 0x000fe80003800100 */
[----:B------:R-:W-:Y:S05]  /*07c0*/  @P3 BRA `(.L_x_14) ;  /* 0x0000000000203947 */ /* 0x000fea0003800000 */
[----:B--234-:R-:W2:Y:S02]  /*07d0*/  LDS R3, [UR8+0x34] ;  /* 0x00003408ff037984 */ /* 0x01cea40008000800 */
[----:B--2---:R-:W-:-:S05]  /*07e0*/  LOP3.LUT R3, R3, 0x38, RZ, 0xb8, !PT ;  /* 0x0000003803037812 */ /* 0x004fca00078eb8ff */
[----:B------:R2:W-:Y:S01]  /*07f0*/  STS [UR8+0x34], R3 ;  /* 0x00003403ff007988 */ /* 0x0005e20008000808 */
[----:B------:R-:W-:Y:S05]  /*0800*/  @P3 BRA `(.L_x_15) ;  /* 0x0000000000203947 */ /* 0x000fea0003800000 */
[----:B--2---:R-:W2:Y:S01]  /*0810*/  LDS R3, [UR8+0x8] ;  /* 0x00000808ff037984 */ /* 0x004ea20008000800 */
[----:B------:R-:W-:-:S05]  /*0820*/  IMAD.MOV.U32 R4, RZ, RZ, 0x780 ;  /* 0x00000780ff047424 */ /* 0x000fca00078e00ff */
[----:B--2---:R-:W-:-:S05]  /*0830*/  LOP3.LUT R3, R3, 0x500, R4, 0xd8, !PT ;  /* 0x0000050003037812 */ /* 0x004fca00078ed804 */
[----:B------:R5:W-:Y:S02]  /*0840*/  STS [UR8+0x8], R3 ;  /* 0x00000803ff007988 */ /* 0x000be40008000808 */
.L_x_14:
[----:B------:R-:W-:Y:S05]  /*0850*/  @P3 BRA `(.L_x_16) ;  /* 0x0000000000283947 */ /* 0x000fea0003800000 */
[----:B--2345:R-:W2:Y:S02]  /*0860*/  LDS R3, [UR8+0x8] ;  /* 0x00000808ff037984 */ /* 0x03cea40008000800 */
[----:B--2---:R-:W-:-:S05]  /*0870*/  LOP3.LUT R3, R3, 0x1800, RZ, 0xb8, !PT ;  /* 0x0000180003037812 */ /* 0x004fca00078eb8ff */
[----:B------:R3:W-:Y:S02]  /*0880*/  STS [UR8+0x8], R3 ;  /* 0x00000803ff007988 */ /* 0x0007e40008000808 */
.L_x_15:
[----:B------:R-:W-:Y:S05]  /*0890*/  @P3 BREAK.RELIABLE B0 ;  /* 0x0000000000003942 */ /* 0x000fea0003800100 */
[----:B------:R-:W-:Y:S05]  /*08a0*/  @P3 BRA `(.L_x_17) ;  /* 0x0000000000243947 */ /* 0x000fea0003800000 */
[----:B------:R-:W4:Y:S01]  /*08b0*/  LDS R4, [UR8+0x8] ;  /* 0x00000808ff047984 */ /* 0x000f220008000800 */
[----:B--23--:R-:W-:-:S05]  /*08c0*/  IMAD.MOV.U32 R3, RZ, RZ, 0x6000 ;  /* 0x00006000ff037424 */ /* 0x00cfca00078e00ff */
[----:B----4-:R-:W-:-:S04]  /*08d0*/  LOP3.LUT R3, R4, 0x6000, R3, 0xd8, !PT ;  /* 0x0000600004037812 */ /* 0x010fc800078ed803 */
[----:B------:R-:W-:-:S05]  /*08e0*/  LOP3.LUT R3, R3, 0x400000, RZ, 0xb8, !PT ;  /* 0x0040000003037812 */ /* 0x000fca00078eb8ff */
[----:B------:R2:W-:Y:S02]  /*08f0*/  STS [UR8+0x8], R3 ;  /* 0x00000803ff007988 */ /* 0x0005e40008000808 */
.L_x_16:
[----:B------:R-:W-:Y:S05]  /*0900*/  BSYNC.RELIABLE B0 ;  /* 0x0000000000007941 */ /* 0x000fea0003800100 */
.L_x_13:
[----:B--2345:R-:W2:Y:S02]  /*0910*/  @!P3 LDS R3, [UR8+0x8] ;  /* 0x00000808ff03b984 */ /* 0x03cea40008000800 */
[----:B--2---:R-:W-:-:S05]  /*0920*/  @!P3 LOP3.LUT R3, R3, 0x8000, RZ, 0xb8, !PT ;  /* 0x000080000303b812 */ /* 0x004fca00078eb8ff */
[----:B------:R4:W-:Y:S02]  /*0930*/  @!P3 STS [UR8+0x8], R3 ;  /* 0x00000803ff00b988 */ /* 0x0009e40008000808 */
.L_x_17:
[----:B------:R-:W-:Y:S05]  /*0940*/  BSYNC.RECONVERGENT B1 ;  /* 0x0000000000017941 */ /* 0x000fea0003800200 */
.L_x_12:
[----:B------:R-:W-:Y:S05]  /*0950*/  WARPSYNC.ALL ;  /* 0x0000000000007948 */ /* 0x000fea0003800000 */
[----:B------:R-:W-:Y:S01]  /*0960*/  NOP ;  /* 0x0000000000007918 */ /* 0x000fe20000000000 */
[----:B------:R-:W-:Y:S05]  /*0970*/  @P0 BRA `(.L_x_18) ;  /* 0x0000000000300947 */ /* 0x000fea0003800000 */
[----:B--234-:R-:W2:Y:S01]  /*0980*/  S2R R3, SR_LANEID ;  /* 0x0000000000037919 */ /* 0x01cea20000000000 */
[----:B------:R-:W-:Y:S05]  /*0990*/  WARPSYNC.ALL ;  /* 0x0000000000007948 */ /* 0x000fea0003800000 */
[----:B------:R-:W-:Y:S01]  /*09a0*/  NOP ;  /* 0x0000000000007918 */ /* 0x000fe20000000000 */
[----:B--2---:R-:W-:-:S05]  /*09b0*/  IMAD.SHL.U32 R3, R3, 0x4, RZ ;  /* 0x0000000403037824 */ /* 0x004fca00078e00ff */
[----:B------:R-:W2:Y:S01]  /*09c0*/  LDS R9, [R3+UR8] ;  /* 0x0000000803097984 */ /* 0x000ea20008000800 */
[----:B------:R-:W-:-:S05]  /*09d0*/  IADD3 R4, P1, PT, R3, UR6, RZ ;  /* 0x0000000603047c10 */ /* 0x000fca000ff3e0ff */
[----:B------:R-:W-:-:S05]  /*09e0*/  IMAD.X R5, RZ, RZ, UR7, P1 ;  /* 0x00000007ff057e24 */ /* 0x000fca00088e06ff */
[----:B--2---:R5:W2:Y:S01]  /*09f0*/  ATOMG.E.EXCH.STRONG.GPU PT, RZ, [R4], R9 ;  /* 0x0000000904ff73a8 */ /* 0x004aa200041ee100 */
[----:B------:R-:W-:-:S04]  /*0a00*/  DEPBAR {5,4,3,2,1,0} ;  /* 0x0000003f0000791a */ /* 0x000fc80000000000 */
[----:B------:R-:W3:Y:S02]  /*0a10*/  CCTL.E.C.LDCU.IV.DEEP [UR6] ;  /* 0x0000000006007540 */ /* 0x000ee40009c08000 */
[----:B---3--:R5:W-:Y:S01]  /*0a20*/  UTMACCTL.IV [UR6] ;  /* 0x00000000060079b9 */ /* 0x008be20008000000 */
[----:B------:R-:W-:Y:S01]  /*0a30*/  NOP ;  /* 0x0000000000007918 */ /* 0x000fe20000000000 */
.L_x_18:
[----:B------:R-:W-:Y:S05]  /*0a40*/  @P0 BRA `(.L_x_19) ;  /* 0x00000000000c0947 */ /* 0x000fea0003800000 */
[----:B------:R0:W-:Y:S01]  /*0a50*/  UTMACMDFLUSH ;  /* 0x00000000000079b7 */ /* 0x0001e20000000000 */
[----:B------:R-:W-:Y:S05]  /*0a60*/  @P0 BRA `(.L_x_19) ;  /* 0x0000000000040947 */ /* 0x000fea0003800000 */
[----:B------:R-:W-:-:S04]  /*0a70*/  DEPBAR.LE SB0, 0x0 ;  /* 0x000080000000791a */ /* 0x000fc80000000000 */
.L_x_19:
[----:B------:R-:W-:Y:S05]  /*0a80*/  WARPSYNC.ALL ;  /* 0x0000000000007948 */ /* 0x000fea0003800000 */
[----:B------:R-:W-:Y:S01]  /*0a90*/  NOP ;  /* 0x0000000000007918 */ /* 0x000fe20000000000 */
[----:B--2---:R-:W-:Y:S06]  /*0aa0*/  BAR.SYNC.DEFER_BLOCKING 0x0 ;  /* 0x0000000000007b1d */ /* 0x004fec0000010000 */
[----:B------:R-:W-:Y:S02]  /*0ab0*/  BSSY.RECONVERGENT B1, `(.L_x_20) ;  /* 0x000000b000017945 */ /* 0x000fe40003800200 */
[----:B------:R-:W-:Y:S06]  /*0ac0*/  BAR.SYNC.DEFER_BLOCKING 0x0 ;  /* 0x0000000000007b1d */ /* 0x000fec0000010000 */
[----:B------:R2:W-:Y:S01]  /*0ad0*/  @!P0 STS [R7], RZ ;  /* 0x000000ff07008388 */ /* 0x0005e20000000800 */
[----:B------:R-:W-:Y:S01]  /*0ae0*/  NOP ;  /* 0x0000000000007918 */ /* 0x000fe20000000000 */
[----:B------:R-:W-:Y:S05]  /*0af0*/  @P3 BRA `(.L_x_21) ;  /* 0x0000000000183947 */ /* 0x000fea0003800000 */
[----:B---34-:R-:W3:Y:S01]  /*0b00*/  LDS R3, [UR8+0x8] ;  /* 0x00000808ff037984 */ /* 0x018ee20008000800 */
[----:B-----5:R-:W4:Y:S01]  /*0b10*/  LDC.64 R8, c[0x0][0x388] ;  /* 0x0000e200ff087b82 */ /* 0x020f220000000a00 */
[----:B------:R-:W-:Y:S02]  /*0b20*/  IMAD.MOV.U32 R4, RZ, RZ, 0x70 ;  /* 0x00000070ff047424 */ /* 0x000fe400078e00ff */
[----:B----4-:R4:W-:Y:S03]  /*0b30*/  STS.64 [UR8], R8 ;  /* 0x00000008ff007988 */ /* 0x0109e60008000a08 */
[----:B---3--:R-:W-:-:S05]  /*0b40*/  LOP3.LUT R3, R3, 0x10, R4, 0xd8, !PT ;  /* 0x0000001003037812 */ /* 0x008fca00078ed804 */
[----:B------:R4:W-:Y:S02]  /*0b50*/  STS [UR8+0x8], R3 ;  /* 0x00000803ff007988 */ /* 0x0009e40008000808 */
.L_x_21:
[----:B-----5:R-:W-:Y:S05]  /*0b60*/  BSYNC.RECONVERGENT B1 ;  /* 0x0000000000017941 */ /* 0x020fea0003800200 */
.L_x_20:
[----:B------:R-:W-:Y:S04]  /*0b70*/  BSSY.RECONVERGENT B2, `(.L_x_22) ;  /* 0x000000f000027945 */ /* 0x000fe80003800200 */
[----:B------:R-:W-:Y:S04]  /*0b80*/  BSSY.RELIABLE B1, `(.L_x_23) ;  /* 0x000000c000017945 */ /* 0x000fe80003800100 */
[----:B------:R-:W-:Y:S05]  /*0b90*/  @P3 BRA `(.L_x_24) ;  /* 0x0000000000283947 */ /* 0x000fea0003800000 */
[----:B---34-:R-:W3:Y:S01]  /*0ba0*/  LDS R3, [UR8+0x34] ;  /* 0x00003408ff037984 */ /* 0x018ee20008000800 */
[----:B------:R-:W-:Y:S01]  /*0bb0*/  IMAD.MOV.U32 R4, RZ, RZ, 0x3f000000 ;  /* 0x3f000000ff047424 */ /* 0x000fe200078e00ff */
[----:B------:R-:W-:Y:S05]  /*0bc0*/  @P3 BREAK.RELIABLE B1 ;  /* 0x0000000000013942 */ /* 0x000fea0003800100 */
[----:B---3--:R-:W-:-:S05]  /*0bd0*/  LOP3.LUT R3, R3, 0xff000000, R4, 0xb8, !PT ;  /* 0xff00000003037812 */ /* 0x008fca00078eb804 */
[----:B------:R3:W-:Y:S01]  /*0be0*/  STS [UR8+0x34], R3 ;  /* 0x00003403ff007988 */ /* 0x0007e20008000808 */
[----:B------:R-:W-:Y:S05]  /*0bf0*/  @P3 BRA `(.L_x_25) ;  /* 0x0000000000183947 */ /* 0x000fea0003800000 */
[----:B---3--:R-:W3:Y:S01]  /*0c00*/  LDS R3, [UR8+0x38] ;  /* 0x00003808ff037984 */ /* 0x008ee20008000800 */
[----:B------:R-:W-:-:S05]  /*0c10*/  IMAD.MOV.U32 R4, RZ, RZ, 0x3f ;  /* 0x0000003fff047424 */ /* 0x000fca00078e00ff */
[----:B---3--:R-:W-:-:S05]  /*0c20*/  LOP3.LUT R3, R3, 0xff, R4, 0xb8, !PT ;  /* 0x000000ff03037812 */ /* 0x008fca00078eb804 */
[----:B------:R5:W-:Y:S02]  /*0c30*/  STS [UR8+0x38], R3 ;  /* 0x00003803ff007988 */ /* 0x000be40008000808 */
.L_x_24:
[----:B------:R-:W-:Y:S05]  /*0c40*/  BSYNC.RELIABLE B1 ;  /* 0x0000000000017941 */ /* 0x000fea0003800100 */
.L_x_23:
[----:B------:R2:W-:Y:S02]  /*0c50*/  @!P3 STS [UR8+0x20], R11 ;  /* 0x0000200bff00b988 */ /* 0x0005e40008000808 */
.L_x_25:
[----:B------:R-:W-:Y:S05]  /*0c60*/  BSYNC.RECONVERGENT B2 ;  /* 0x0000000000027941 */ /* 0x000fea0003800200 */
.L_x_22:
[----:B------:R-:W-:Y:S05]  /*0c70*/  WARPSYNC.ALL ;  /* 0x0000000000007948 */ /* 0x000fea0003800000 */
[----:B------:R-:W-:Y:S01]  /*0c80*/  NOP ;  /* 0x0000000000007918 */ /* 0x000fe20000000000 */
[----:B---345:R-:W3:Y:S01]  /*0c90*/  LDC R3, c[0x0][0x39c] ;  /* 0x0000e700ff037b82 */ /* 0x038ee20000000800 */
[----:B------:R-:W-:Y:S01]  /*0ca0*/  BSSY.RECONVERGENT B2, `(.L_x_26) ;  /* 0x0000010000027945 */ /* 0x000fe20003800200 */
[----:B---3--:R-:W-:-:S05]  /*0cb0*/  VIADD R3, R3, 0xffffffff ;  /* 0xffffffff03037836 */ /* 0x008fca0000000000 */
[----:B------:R3:W-:Y:S01]  /*0cc0*/  @!P3 STS [UR8+0x24], R3 ;  /* 0x00002403ff00b988 */ /* 0x0007e20008000808 */
[----:B------:R-:W-:Y:S05]  /*0cd0*/  @P3 BRA `(.L_x_27) ;  /* 0x0000000000303947 */ /* 0x000fea0003800000 */
[----:B------:R-:W4:Y:S01]  /*0ce0*/  LDS R5, [UR8+0x34] ;  /* 0x00003408ff057984 */ /* 0x000f220008000800 */
[----:B------:R-:W5:Y:S03]  /*0cf0*/  LDC.64 R8, c[0x0][0x3b0] ;  /* 0x0000ec00ff087b82 */ /* 0x000f660000000a00 */
[----:B------:R-:W2:Y:S01]  /*0d00*/  LDS R4, [UR8+0x1c] ;  /* 0x00001c08ff047984 */ /* 0x000ea20008000800 */
[C---:B-----5:R-:W-:Y:S01]  /*0d10*/  SHF.L.U64.HI R9, R8.reuse, 0x1, R9 ;  /* 0x0000000108097819 */ /* 0x060fe20000010209 */
[----:B------:R-:W-:-:S03]  /*0d20*/  IMAD.SHL.U32 R8, R8, 0x2, RZ ;  /* 0x0000000208087824 */ /* 0x000fc600078e00ff */
[--C-:B--2---:R-:W-:Y:S02]  /*0d30*/  SHF.R.U32.HI R11, RZ, 0x4, R9.reuse ;  /* 0x00000004ff0b7819 */ /* 0x104fe40000011609 */
[----:B------:R-:W-:-:S05]  /*0d40*/  SHF.R.U64 R8, R8, 0x4, R9 ;  /* 0x0000000408087819 */ /* 0x000fca0000001209 */
[----:B------:R5:W-:Y:S01]  /*0d50*/  STS [UR8+0xc], R8 ;  /* 0x00000c08ff007988 */ /* 0x000be20008000808 */
[----:B----4-:R-:W-:Y:S02]  /*0d60*/  LOP3.LUT R5, R5, 0x7, RZ, 0xb8, !PT ;  /* 0x0000000705057812 */ /* 0x010fe400078eb8ff */
[----:B------:R-:W-:-:S03]  /*0d70*/  LOP3.LUT R4, R4, 0xf, R11, 0xb8, !PT ;  /* 0x0000000f04047812 */ /* 0x000fc600078eb80b */
[----:B------:R5:W-:Y:S04]  /*0d80*/  STS [UR8+0x34], R5 ;  /* 0x00003405ff007988 */ /* 0x000be80008000808 */
[----:B------:R5:W-:Y:S02]  /*0d90*/  STS [UR8+0x1c], R4 ;  /* 0x00001c04ff007988 */ /* 0x000be40008000808 */
.L_x_27:
[----:B------:R-:W-:Y:S05]  /*0da0*/  BSYNC.RECONVERGENT B2 ;  /* 0x0000000000027941 */ /* 0x000fea0003800200 */
.L_x_26:
[----:B------:R-:W-:Y:S04]  /*0db0*/  BSSY.RECONVERGENT B3, `(.L_x_28) ;  /* 0x000001a000037945 */ /* 0x000fe80003800200 */
[----:B------:R-:W-:Y:S04]  /*0dc0*/  BSSY.RELIABLE B2, `(.L_x_29) ;  /* 0x0000015000027945 */ /* 0x000fe80003800100 */
[----:B------:R-:W-:Y:S05]  /*0dd0*/  @P3 BRA `(.L_x_30) ;  /* 0x0000000000203947 */ /* 0x000fea0003800000 */
[----:B-----5:R-:W4:Y:S02]  /*0de0*/  LDS R4, [UR8+0x34] ;  /* 0x00003408ff047984 */ /* 0x020f240008000800 */
[----:B----4-:R-:W-:-:S05]  /*0df0*/  LOP3.LUT R4, R4, 0x38, RZ, 0xb8, !PT ;  /* 0x0000003804047812 */ /* 0x010fca00078eb8ff */
[----:B------:R4:W-:Y:S01]  /*0e00*/  STS [UR8+0x34], R4 ;  /* 0x00003404ff007988 */ /* 0x0009e20008000808 */
[----:B------:R-:W-:Y:S05]  /*0e10*/  @P3 BRA `(.L_x_31) ;  /* 0x0000000000203947 */ /* 0x000fea0003800000 */
[----:B----4-:R-:W4:Y:S01]  /*0e20*/  LDS R4, [UR8+0x8] ;  /* 0x00000808ff047984 */ /* 0x010f220008000800 */
[----:B------:R-:W-:-:S05]  /*0e30*/  IMAD.MOV.U32 R5, RZ, RZ, 0x780 ;  /* 0x00000780ff057424 */ /* 0x000fca00078e00ff */
[----:B----4-:R-:W-:-:S05]  /*0e40*/  LOP3.LUT R4, R4, 0x500, R5, 0xd8, !PT ;  /* 0x0000050004047812 */ /* 0x010fca00078ed805 */
[----:B------:R4:W-:Y:S02]  /*0e50*/  STS [UR8+0x8], R4 ;  /* 0x00000804ff007988 */ /* 0x0009e40008000808 */
.L_x_30:
[----:B------:R-:W-:Y:S05]  /*0e60*/  @P3 BRA `(.L_x_32) ;  /* 0x0000000000283947 */ /* 0x000fea0003800000 */
[----:B----45:R-:W4:Y:S02]  /*0e70*/  LDS R4, [UR8+0x8] ;  /* 0x00000808ff047984 */ /* 0x030f240008000800 */
[----:B----4-:R-:W-:-:S05]  /*0e80*/  LOP3.LUT R4, R4, 0x1800, RZ, 0xb8, !PT ;  /* 0x0000180004047812 */ /* 0x010fca00078eb8ff */
[----:B------:R5:W-:Y:S02]  /*0e90*/  STS [UR8+0x8], R4 ;  /* 0x00000804ff007988 */ /* 0x000be40008000808 */
.L_x_31:
[----:B------:R-:W-:Y:S05]  /*0ea0*/  @P3 BREAK.RELIABLE B2 ;  /* 0x0000000000023942 */ /* 0x000fea0003800100 */
[----:B------:R-:W-:Y:S05]  /*0eb0*/  @P3 BRA `(.L_x_33) ;  /* 0x0000000000243947 */ /* 0x000fea0003800000 */
[----:B----45:R-:W4:Y:S01]  /*0ec0*/  LDS R4, [UR8+0x8] ;  /* 0x00000808ff047984 */ /* 0x030f220008000800 */
[----:B------:R-:W-:-:S05]  /*0ed0*/  IMAD.MOV.U32 R5, RZ, RZ, 0x6000 ;  /* 0x00006000ff057424 */ /* 0x000fca00078e00ff */
[----:B----4-:R-:W-:-:S04]  /*0ee0*/  LOP3.LUT R4, R4, 0x6000, R5, 0xd8, !PT ;  /* 0x0000600004047812 */ /* 0x010fc800078ed805 */
[----:B------:R-:W-:-:S05]  /*0ef0*/  LOP3.LUT R4, R4, 0x400000, RZ, 0xb8, !PT ;  /* 0x0040000004047812 */ /* 0x000fca00078eb8ff */
[----:B------:R4:W-:Y:S02]  /*0f00*/  STS [UR8+0x8], R4 ;  /* 0x00000804ff007988 */ /* 0x0009e40008000808 */
.L_x_32:
[----:B------:R-:W-:Y:S05]  /*0f10*/  BSYNC.RELIABLE B2 ;  /* 0x0000000000027941 */ /* 0x000fea0003800100 */
.L_x_29:
[----:B----45:R-:W4:Y:S02]  /*0f20*/  @!P3 LDS R4, [UR8+0x8] ;  /* 0x00000808ff04b984 */ /* 0x030f240008000800 */
[----:B----4-:R-:W-:-:S05]  /*0f30*/  @!P3 LOP3.LUT R4, R4, 0x8000, RZ, 0xb8, !PT ;  /* 0x000080000404b812 */ /* 0x010fca00078eb8ff */
[----:B------:R4:W-:Y:S02]  /*0f40*/  @!P3 STS [UR8+0x8], R4 ;  /* 0x00000804ff00b988 */ /* 0x0009e40008000808 */
.L_x_33:
[----:B------:R-:W-:Y:S05]  /*0f50*/  BSYNC.RECONVERGENT B3 ;  /* 0x0000000000037941 */ /* 0x000fea0003800200 */
.L_x_28:
[----:B------:R-:W-:Y:S05]  /*0f60*/  WARPSYNC.ALL ;  /* 0x0000000000007948 */ /* 0x000fea0003800000 */
[----:B------:R-:W-:Y:S01]  /*0f70*/  NOP ;  /* 0x0000000000007918 */ /* 0x000fe20000000000 */
[----:B------:R-:W-:-:S04]  /*0f80*/  UIADD3 UR5, UPT, UPT, UR4, 0x80, URZ ;  /* 0x0000008004057890 */ /* 0x000fc8000fffe0ff */
[----:B------:R-:W-:-:S04]  /*0f90*/  UIADD3 UR12, UP0, UPT, UR5, UR14, URZ ;  /* 0x0000000e050c7290 */ /* 0x000fc8000ff1e0ff */
[----:B------:R-:W-:Y:S01]  /*0fa0*/  ULEA.HI.X.SX32 UR13, UR5, UR15, 0x1, UP0 ;  /* 0x0000000f050d7291 */ /* 0x000fe200080f0eff */
[----:B------:R-:W-:Y:S11]  /*0fb0*/  @P0 BRA `(.L_x_34) ;  /* 0x0000000000300947 */ /* 0x000ff60003800000 */
[----:B----45:R-:W4:Y:S01]  /*0fc0*/  S2R R4, SR_LANEID ;  /* 0x0000000000047919 */ /* 0x030f220000000000 */
[----:B------:R-:W-:Y:S05]  /*0fd0*/  WARPSYNC.ALL ;  /* 0x0000000000007948 */ /* 0x000fea0003800000 */
[----:B------:R-:W-:Y:S01]  /*0fe0*/  NOP ;  /* 0x0000000000007918 */ /* 0x000fe20000000000 */
[----:B----4-:R-:W-:-:S05]  /*0ff0*/  IMAD.SHL.U32 R8, R4, 0x4, RZ ;  /* 0x0000000404087824 */ /* 0x010fca00078e00ff */
[----:B------:R-:W4:Y:S01]  /*1000*/  LDS R9, [R8+UR8] ;  /* 0x0000000808097984 */ /* 0x000f220008000800 */
[----:B------:R-:W-:-:S05]  /*1010*/  IADD3 R4, P1, PT, R8, UR12, RZ ;  /* 0x0000000c08047c10 */ /* 0x000fca000ff3e0ff */
[----:B------:R-:W-:-:S05]  /*1020*/  IMAD.X R5, RZ, RZ, UR13, P1 ;  /* 0x0000000dff057e24 */ /* 0x000fca00088e06ff */
[----:B----4-:R4:W5:Y:S01]  /*1030*/  ATOMG.E.EXCH.STRONG.GPU PT, RZ, [R4], R9 ;  /* 0x0000000904ff73a8 */ /* 0x01096200041ee100 */
[----:B------:R-:W-:-:S04]  /*1040*/  DEPBAR {5,4,3,2,1,0} ;  /* 0x0000003f0000791a */ /* 0x000fc80000000000 */
[----:B------:R-:W2:Y:S02]  /*1050*/  CCTL.E.C.LDCU.IV.DEEP [UR12] ;  /* 0x000000000c007540 */ /* 0x000ea40009c08000 */
[----:B--2---:R4:W-:Y:S01]  /*1060*/  UTMACCTL.IV [UR12] ;  /* 0x000000000c0079b9 */ /* 0x0049e20008000000 */
[----:B------:R-:W-:Y:S01]  /*1070*/  NOP ;  /* 0x0000000000007918 */ /* 0x000fe20000000000 */
.L_x_34:
[----:B------:R-:W-:Y:S05]  /*1080*/  @P0 BRA `(.L_x_35) ;  /* 0x00000000000c0947 */ /* 0x000fea0003800000 */
[----:B------:R0:W-:Y:S01]  /*1090*/  UTMACMDFLUSH ;  /* 0x00000000000079b7 */ /* 0x0001e20000000000 */
[----:B------:R-:W-:Y:S05]  /*10a0*/  @P0 BRA `(.L_x_35) ;  /* 0x0000000000040947 */ /* 0x000fea0003800000 */
[----:B------:R-:W-:-:S04]  /*10b0*/  DEPBAR.LE SB0, 0x0 ;  /* 0x000080000000791a */ /* 0x000fc80000000000 */
.L_x_35:
[----:B------:R-:W-:Y:S05]  /*10c0*/  WARPSYNC.ALL ;  /* 0x0000000000007948 */ /* 0x000fea0003800000 */
[----:B------:R-:W-:Y:S01]  /*10d0*/  NOP ;  /* 0x0000000000007918 */ /* 0x000fe20000000000 */
[----:B-----5:R-:W-:Y:S06]  /*10e0*/  BAR.SYNC.DEFER_BLOCKING 0x0 ;  /* 0x0000000000007b1d */ /* 0x020fec0000010000 */
[----:B------:R-:W-:Y:S02]  /*10f0*/  BSSY.RECONVERGENT B3, `(.L_x_36) ;  /* 0x000000b000037945 */ /* 0x000fe40003800200 */
[----:B------:R-:W-:Y:S06]  /*1100*/  BAR.SYNC.DEFER_BLOCKING 0x0 ;  /* 0x0000000000007b1d */ /* 0x000fec0000010000 */
[----:B------:R5:W-:Y:S01]  /*1110*/  @!P0 STS [R7], RZ ;  /* 0x000000ff07008388 */ /* 0x000be20000000800 */
[----:B------:R-:W-:Y:S01]  /*1120*/  NOP ;  /* 0x0000000000007918 */ /* 0x000fe20000000000 */
[----:B------:R-:W-:Y:S05]  /*1130*/  @P3 BRA `(.L_x_37) ;  /* 0x0000000000183947 */ /* 0x000fea0003800000 */
[----:B----4-:R-:W4:Y:S01]  /*1140*/  LDS R4, [UR8+0x8] ;  /* 0x00000808ff047984 */ /* 0x010f220008000800 */
[----:B------:R-:W2:Y:S01]  /*1150*/  LDC.64 R8, c[0x0][0x390] ;  /* 0x0000e400ff087b82 */ /* 0x000ea20000000a00 */
[----:B------:R-:W-:Y:S02]  /*1160*/  IMAD.MOV.U32 R5, RZ, RZ, 0x70 ;  /* 0x00000070ff057424 */ /* 0x000fe400078e00ff */
[----:B--2---:R2:W-:Y:S03]  /*1170*/  STS.64 [UR8], R8 ;  /* 0x00000008ff007988 */ /* 0x0045e60008000a08 */
[----:B----4-:R-:W-:-:S05]  /*1180*/  LOP3.LUT R4, R4, 0x10, R5, 0xd8, !PT ;  /* 0x0000001004047812 */ /* 0x010fca00078ed805 */
[----:B------:R2:W-:Y:S02]  /*1190*/  STS [UR8+0x8], R4 ;  /* 0x00000804ff007988 */ /* 0x0005e40008000808 */
.L_x_37:
[----:B----4-:R-:W-:Y:S05]  /*11a0*/  BSYNC.RECONVERGENT B3 ;  /* 0x0000000000037941 */ /* 0x010fea0003800200 */
.L_x_36:
[----:B------:R-:W-:Y:S04]  /*11b0*/  BSSY.RECONVERGENT B4, `(.L_x_38) ;  /* 0x0000011000047945 */ /* 0x000fe80003800200 */
[----:B------:R-:W-:Y:S04]  /*11c0*/  BSSY.RELIABLE B3, `(.L_x_39) ;  /* 0x000000e000037945 */ /* 0x000fe80003800100 */
[----:B------:R-:W-:Y:S05]  /*11d0*/  @P3 BRA `(.L_x_40) ;  /* 0x0000000000243947 */ /* 0x000fea0003800000 */
[----:B--2---:R-:W2:Y:S01]  /*11e0*/  LDS R4, [UR8+0x34] ;  /* 0x00003408ff047984 */ /* 0x004ea20008000800 */
[----:B------:R-:W-:-:S05]  /*11f0*/  IMAD.MOV.U32 R5, RZ, RZ, 0x3f000000 ;  /* 0x3f000000ff057424 */ /* 0x000fca00078e00ff */
[----:B--2---:R-:W-:-:S05]  /*1200*/  LOP3.LUT R4, R4, 0xff000000, R5, 0xb8, !PT ;  /* 0xff00000004047812 */ /* 0x004fca00078eb805 */
[----:B------:R2:W-:Y:S01]  /*1210*/  STS [UR8+0x34], R4 ;  /* 0x00003404ff007988 */ /* 0x0005e20008000808 */
[----:B------:R-:W-:Y:S05]  /*1220*/  @P3 BRA `(.L_x_41) ;  /* 0x00000000001c3947 */ /* 0x000fea0003800000 */
[----:B--2---:R-:W2:Y:S01]  /*1230*/  LDS R4, [UR8+0x38] ;  /* 0x00003808ff047984 */ /* 0x004ea20008000800 */
[----:B------:R-:W-:-:S05]  /*1240*/  IMAD.MOV.U32 R5, RZ, RZ, 0x3f ;  /* 0x0000003fff057424 */ /* 0x000fca00078e00ff */
[----:B--2---:R-:W-:-:S05]  /*1250*/  LOP3.LUT R4, R4, 0xff, R5, 0xb8, !PT ;  /* 0x000000ff04047812 */ /* 0x004fca00078eb805 */
[----:B------:R4:W-:Y:S02]  /*1260*/  STS [UR8+0x38], R4 ;  /* 0x00003804ff007988 */ /* 0x0009e40008000808 */
.L_x_40:
[----:B------:R-:W-:Y:S05]  /*1270*/  @P3 BREAK.RELIABLE B3 ;  /* 0x0000000000033942 */ /* 0x000fea0003800100 */
[----:B------:R-:W-:Y:S05]  /*1280*/  @P3 BRA `(.L_x_42) ;  /* 0x00000000000c3947 */ /* 0x000fea0003800000 */
[----:B------:R2:W-:Y:S02]  /*1290*/  STS [UR8+0x20], R3 ;  /* 0x00002003ff007988 */ /* 0x0005e40008000808 */
.L_x_41:
[----:B------:R-:W-:Y:S05]  /*12a0*/  BSYNC.RELIABLE B3 ;  /* 0x0000000000037941 */ /* 0x000fea0003800100 */
.L_x_39:
[----:B------:R2:W-:Y:S02]  /*12b0*/  @!P3 STS [UR8+0x24], R2 ;  /* 0x00002402ff00b988 */ /* 0x0005e40008000808 */
.L_x_42:
[----:B------:R-:W-:Y:S05]  /*12c0*/  BSYNC.RECONVERGENT B4 ;  /* 0x0000000000047941 */ /* 0x000fea0003800200 */
.L_x_38:
[----:B------:R-:W-:Y:S05]  /*12d0*/  WARPSYNC.ALL ;  /* 0x0000000000007948 */ /* 0x000fea0003800000 */
[----:B------:R-:W-:Y:S01]  /*12e0*/  NOP ;  /* 0x0000000000007918 */ /* 0x000fe20000000000 */
[----:B------:R-:W-:Y:S04]  /*12f0*/  BSSY.RECONVERGENT B4, `(.L_x_43) ;  /* 0x000000e000047945 */ /* 0x000fe80003800200 */
[----:B------:R-:W-:Y:S05]  /*1300*/  @P3 BRA `(.L_x_44) ;  /* 0x0000000000303947 */ /* 0x000fea0003800000 */
[----:B--23--:R-:W2:Y:S01]  /*1310*/  LDS R3, [UR8+0x34] ;  /* 0x00003408ff037984 */ /* 0x00cea20008000800 */
[----:B----4-:R-:W3:Y:S03]  /*1320*/  LDC.64 R4, c[0x0][0x3b8] ;  /* 0x0000ee00ff047b82 */ /* 0x010ee60000000a00 */
[----:B------:R-:W4:Y:S01]  /*1330*/  LDS R2, [UR8+0x1c] ;  /* 0x00001c08ff027984 */ /* 0x000f220008000800 */
[C---:B---3--:R-:W-:Y:S01]  /*1340*/  SHF.L.U64.HI R5, R4.reuse, 0x1, R5 ;  /* 0x0000000104057819 */ /* 0x048fe20000010205 */
[----:B------:R-:W-:-:S03]  /*1350*/  IMAD.SHL.U32 R4, R4, 0x2, RZ ;  /* 0x0000000204047824 */ /* 0x000fc600078e00ff */
[--C-:B-----5:R-:W-:Y:S02]  /*1360*/  SHF.R.U32.HI R7, RZ, 0x4, R5.reuse ;  /* 0x00000004ff077819 */ /* 0x120fe40000011605 */
[----:B------:R-:W-:-:S05]  /*1370*/  SHF.R.U64 R4, R4, 0x4, R5 ;  /* 0x0000000404047819 */ /* 0x000fca0000001205 */
[----:B------:R3:W-:Y:S01]  /*1380*/  STS [UR8+0xc], R4 ;  /* 0x00000c04ff007988 */ /* 0x0007e20008000808 */
[----:B--2---:R-:W-:Y:S02]  /*1390*/  LOP3.LUT R3, R3, 0x7, RZ, 0xb8, !PT ;  /* 0x0000000703037812 */ /* 0x004fe400078eb8ff */
[----:B----4-:R-:W-:-:S03]  /*13a0*/  LOP3.LUT R2, R2, 0xf, R7, 0xb8, !PT ;  /* 0x0000000f02027812 */ /* 0x010fc600078eb807 */
[----:B------:R3:W-:Y:S04]  /*13b0*/  STS [UR8+0x34], R3 ;  /* 0x00003403ff007988 */ /* 0x0007e80008000808 */
[----:B------:R3:W-:Y:S02]  /*13c0*/  STS [UR8+0x1c], R2 ;  /* 0x00001c02ff007988 */ /* 0x0007e40008000808 */
.L_x_44:
[----:B------:R-:W-:Y:S05]  /*13d0*/  BSYNC.RECONVERGENT B4 ;  /* 0x0000000000047941 */ /* 0x000fea0003800200 */
.L_x_43:
[----:B------:R-:W-:Y:S04]  /*13e0*/  BSSY.RECONVERGENT B5, `(.L_x_45) ;  /* 0x000001a000057945 */ /* 0x000fe80003800200 */
[----:B------:R-:W-:Y:S04]  /*13f0*/  BSSY.RELIABLE B4, `(.L_x_46) ;  /* 0x0000015000047945 */ /* 0x000fe80003800100 */
[----:B------:R-:W-:Y:S05]  /*1400*/  @P3 BRA `(.L_x_47) ;  /* 0x0000000000203947 */ /* 0x000fea0003800000 */
[----:B--23--:R-:W2:Y:S02]  /*1410*/  LDS R2, [UR8+0x34] ;  /* 0x00003408ff027984 */ /* 0x00cea40008000800 */
[----:B--2---:R-:W-:-:S05]  /*1420*/  LOP3.LUT R2, R2, 0x38, RZ, 0xb8, !PT ;  /* 0x0000003802027812 */ /* 0x004fca00078eb8ff */
[----:B------:R2:W-:Y:S01]  /*1430*/  STS [UR8+0x34], R2 ;  /* 0x00003402ff007988 */ /* 0x0005e20008000808 */
[----:B------:R-:W-:Y:S05]  /*1440*/  @P3 BRA `(.L_x_48) ;  /* 0x0000000000203947 */ /* 0x000fea0003800000 */
[----:B--2---:R-:W2:Y:S01]  /*1450*/  LDS R2, [UR8+0x8] ;  /* 0x00000808ff027984 */ /* 0x004ea20008000800 */
[----:B------:R-:W-:-:S05]  /*1460*/  IMAD.MOV.U32 R3, RZ, RZ, 0x780 ;  /* 0x00000780ff037424 */ /* 0x000fca00078e00ff */
[----:B--2---:R-:W-:-:S05]  /*1470*/  LOP3.LUT R2, R2, 0x500, R3, 0xd8, !PT ;  /* 0x0000050002027812 */ /* 0x004fca00078ed803 */
[----:B------:R2:W-:Y:S02]  /*1480*/  STS [UR8+0x8], R2 ;  /* 0x00000802ff007988 */ /* 0x0005e40008000808 */
.L_x_47:
[----:B------:R-:W-:Y:S05]  /*1490*/  @P3 BRA `(.L_x_49) ;  /* 0x0000000000283947 */ /* 0x000fea0003800000 */
[----:B--23--:R-:W2:Y:S02]  /*14a0*/  LDS R2, [UR8+0x8] ;  /* 0x00000808ff027984 */ /* 0x00cea40008000800 */
[----:B--2---:R-:W-:-:S05]  /*14b0*/  LOP3.LUT R2, R2, 0x1800, RZ, 0xb8, !PT ;  /* 0x0000180002027812 */ /* 0x004fca00078eb8ff */
[----:B------:R3:W-:Y:S02]  /*14c0*/  STS [UR8+0x8], R2 ;  /* 0x00000802ff007988 */ /* 0x0007e40008000808 */
.L_x_48:
[----:B------:R-:W-:Y:S05]  /*14d0*/  @P3 BREAK.RELIABLE B4 ;  /* 0x0000000000043942 */ /* 0x000fea0003800100 */
[----:B------:R-:W-:Y:S05]  /*14e0*/  @P3 BRA `(.L_x_50) ;  /* 0x0000000000243947 */ /* 0x000fea0003800000 */
[----:B--23--:R-:W2:Y:S01]  /*14f0*/  LDS R2, [UR8+0x8] ;  /* 0x00000808ff027984 */ /* 0x00cea20008000800 */
[----:B------:R-:W-:-:S05]  /*1500*/  IMAD.MOV.U32 R3, RZ, RZ, 0x6000 ;  /* 0x00006000ff037424 */ /* 0x000fca00078e00ff */
[----:B--2---:R-:W-:-:S04]  /*1510*/  LOP3.LUT R2, R2, 0x6000, R3, 0xd8, !PT ;  /* 0x0000600002027812 */ /* 0x004fc800078ed803 */
[----:B------:R-:W-:-:S05]  /*1520*/  LOP3.LUT R2, R2, 0x400000, RZ, 0xb8, !PT ;  /* 0x0040000002027812 */ /* 0x000fca00078eb8ff */
[----:B------:R2:W-:Y:S02]  /*1530*/  STS [UR8+0x8], R2 ;  /* 0x00000802ff007988 */ /* 0x0005e40008000808 */
.L_x_49:
[----:B------:R-:W-:Y:S05]  /*1540*/  BSYNC.RELIABLE B4 ;  /* 0x0000000000047941 */ /* 0x000fea0003800100 */
.L_x_46:
[----:B--23--:R-:W2:Y:S02]  /*1550*/  @!P3 LDS R2, [UR8+0x8] ;  /* 0x00000808ff02b984 */ /* 0x00cea40008000800 */
[----:B--2---:R-:W-:-:S05]  /*1560*/  @!P3 LOP3.LUT R2, R2, 0x8000, RZ, 0xb8, !PT ;  /* 0x000080000202b812 */ /* 0x004fca00078eb8ff */
[----:B------:R2:W-:Y:S02]  /*1570*/  @!P3 STS [UR8+0x8], R2 ;  /* 0x00000802ff00b988 */ /* 0x0005e40008000808 */
.L_x_50:
[----:B------:R-:W-:Y:S05]  /*1580*/  BSYNC.RECONVERGENT B5 ;  /* 0x0000000000057941 */ /* 0x000fea0003800200 */
.L_x_45:
[----:B------:R-:W-:Y:S05]  /*1590*/  WARPSYNC.ALL ;  /* 0x0000000000007948 */ /* 0x000fea0003800000 */
[----:B------:R-:W-:Y:S01]  /*15a0*/  NOP ;  /* 0x0000000000007918 */ /* 0x000fe20000000000 */
[----:B------:R-:W-:-:S04]  /*15b0*/  UIADD3 UR4, UPT, UPT, UR4, 0x100, URZ ;  /* 0x0000010004047890 */ /* 0x000fc8000fffe0ff */
[----:B------:R-:W-:-:S04]  /*15c0*/  UIADD3 UR14, UP0, UPT, UR4, UR14, URZ ;  /* 0x0000000e040e7290 */ /* 0x000fc8000ff1e0ff */
[----:B------:R-:W-:Y:S01]  /*15d0*/  ULEA.HI.X.SX32 UR15, UR4, UR15, 0x1, UP0 ;  /* 0x0000000f040f7291 */ /* 0x000fe200080f0eff */
[----:B------:R-:W-:Y:S11]  /*15e0*/  @P0 BRA `(.L_x_51) ;  /* 0x0000000000300947 */ /* 0x000ff60003800000 */
[----:B--23--:R-:W2:Y:S01]  /*15f0*/  S2R R2, SR_LANEID ;  /* 0x0000000000027919 */ /* 0x00cea20000000000 */
[----:B------:R-:W-:Y:S05]  /*1600*/  WARPSYNC.ALL ;  /* 0x0000000000007948 */ /* 0x000fea0003800000 */
[----:B------:R-:W-:Y:S01]  /*1610*/  NOP ;  /* 0x0000000000007918 */ /* 0x000fe20000000000 */
[----:B--2-4-:R-:W-:-:S05]  /*1620*/  IMAD.SHL.U32 R4, R2, 0x4, RZ ;  /* 0x0000000402047824 */ /* 0x014fca00078e00ff */
[----:B------:R-:W2:Y:S01]  /*1630*/  LDS R5, [R4+UR8] ;  /* 0x0000000804057984 */ /* 0x000ea20008000800 */
[----:B------:R-:W-:-:S05]  /*1640*/  IADD3 R2, P1, PT, R4, UR14, RZ ;  /* 0x0000000e04027c10 */ /* 0x000fca000ff3e0ff */
[----:B------:R-:W-:-:S05]  /*1650*/  IMAD.X R3, RZ, RZ, UR15, P1 ;  /* 0x0000000fff037e24 */ /* 0x000fca00088e06ff */
[----:B--2---:R2:W3:Y:S01]  /*1660*/  ATOMG.E.EXCH.STRONG.GPU PT, RZ, [R2], R5 ;  /* 0x0000000502ff73a8 */ /* 0x0044e200041ee100 */
[----:B------:R-:W-:-:S04]  /*1670*/  DEPBAR {5,4,3,2,1,0} ;  /* 0x0000003f0000791a */ /* 0x000fc80000000000 */
[----:B------:R-:W4:Y:S02]  /*1680*/  CCTL.E.C.LDCU.IV.DEEP [UR14] ;  /* 0x000000000e007540 */ /* 0x000f240009c08000 */
[----:B----4-:R2:W-:Y:S01]  /*1690*/  UTMACCTL.IV [UR14] ;  /* 0x000000000e0079b9 */ /* 0x0105e20008000000 */
[----:B------:R-:W-:Y:S01]  /*16a0*/  NOP ;  /* 0x0000000000007918 */ /* 0x000fe20000000000 */
.L_x_51:
[----:B------:R-:W-:Y:S05]  /*16b0*/  @P0 BRA `(.L_x_52) ;  /* 0x00000000000c0947 */ /* 0x000fea0003800000 */
[----:B------:R0:W-:Y:S01]  /*16c0*/  UTMACMDFLUSH ;  /* 0x00000000000079b7 */ /* 0x0001e20000000000 */
[----:B------:R-:W-:Y:S05]  /*16d0*/  @P0 BRA `(.L_x_52) ;  /* 0x0000000000040947 */ /* 0x000fea0003800000 */
[----:B------:R-:W-:-:S04]  /*16e0*/  DEPBAR.LE SB0, 0x0 ;  /* 0x000080000000791a */ /* 0x000fc80000000000 */
.L_x_52:
[----:B------:R-:W-:Y:S05]  /*16f0*/  WARPSYNC.ALL ;  /* 0x0000000000007948 */ /* 0x000fea0003800000 */
[----:B------:R-:W-:Y:S01]  /*1700*/  NOP ;  /* 0x0000000000007918 */ /* 0x000fe20000000000 */
[----:B---3--:R-:W-:Y:S01]  /*1710*/  BAR.SYNC.DEFER_BLOCKING 0x0 ;  /* 0x0000000000007b1d */ /* 0x008fe20000010000 */
[----:B------:R-:W-:Y:S01]  /*1720*/  ISETP.GE.AND P0, PT, R6, 0x1, PT ;  /* 0x000000010600780c */ /* 0x000fe20003f06270 */
[----:B------:R-:W-:Y:S01]  /*1730*/  USHF.L.U32 UR11, UR11, 0x6, URZ ;  /* 0x000000060b0b7899 */ /* 0x000fe200080006ff */
[----:B--2---:R-:W-:Y:S01]  /*1740*/  SHF.R.U32.HI R2, RZ, 0x5, R0 ;  /* 0x00000005ff027819 */ /* 0x004fe20000011600 */
[----:B------:R-:W-:-:S02]  /*1750*/  USHF.L.U32 UR31, UR31, 0x6, URZ ;  /* 0x000000061f1f7899 */ /* 0x000fc400080006ff */
[----:B------:R-:W-:Y:S01]  /*1760*/  VOTEU.ALL UP0, P3 ;  /* 0x0000000000ff7886 */ /* 0x000fe20001800000 */
[----:B------:R-:W-:Y:S01]  /*1770*/  UMOV UR4, 0x1 ;  /* 0x0000000100047882 */ /* 0x000fe20000000000 */
[----:B------:R-:W-:Y:S01]  /*1780*/  VOTEU.ALL UP1, P3 ;  /* 0x0000000000ff7886 */ /* 0x000fe20001820000 */
[----:B------:R-:W-:Y:S02]  /*1790*/  R2UR UR24, R2 ;  /* 0x00000000021872ca */ /* 0x000fe400000e0000 */
[----:B------:R-:W-:-:S04]  /*17a0*/  @!UP0 UIADD3 UR16, UPT, UPT, -UR4, 0x100000, URZ ;  /* 0x0010000004108890 */ /* 0x000fc8000fffe1ff */
[----:B------:R-:W-:Y:S02]  /*17b0*/  @!UP0 USHF.L.U32 UR17, UR16, 0xb, URZ ;  /* 0x0000000b10118899 */ /* 0x000fe400080006ff */
[----:B------:R-:W-:Y:S02]  /*17c0*/  @!UP0 USHF.L.U32 UR16, UR16, 0x1, URZ ;  /* 0x0000000110108899 */ /* 0x000fe400080006ff */
[----:B------:R-:W-:-:S04]  /*17d0*/  @!UP0 UIADD3 UR4, UPT, UPT, -UR4, 0x100000, URZ ;  /* 0x0010000004048890 */ /* 0x000fc8000fffe1ff */
[----:B------:R-:W-:Y:S02]  /*17e0*/  @!UP0 USHF.L.U32 UR5, UR4, 0xb, URZ ;  /* 0x0000000b04058899 */ /* 0x000fe400080006ff */
[----:B------:R-:W-:Y:S01]  /*17f0*/  @!UP0 USHF.L.U32 UR4, UR4, 0x1, URZ ;  /* 0x0000000104048899 */ /* 0x000fe200080006ff */
[----:B------:R-:W-:Y:S01]  /*1800*/  VOTEU.ALL UP0, P3 ;  /* 0x0000000000ff7886 */ /* 0x000fe20001800000 */
[----:B------:R-:W2:Y:S04]  /*1810*/  FENCE.VIEW.ASYNC.S ;  /* 0x00000000000073c6 */ /* 0x000ea80000000000 */
[----:B--2---:R2:W3:Y:S06]  /*1820*/  @!UP0 SYNCS.EXCH.64 URZ, [UR8+0x4000], UR16 ;  /* 0x0040001008ff85b2 */ /* 0x0044ec0008000100 */
[----:B------:R2:W4:Y:S01]  /*1830*/  @!UP1 SYNCS.EXCH.64 URZ, [UR8+0x4010], UR4 ;  /* 0x0040100408ff95b2 */ /* 0x0005220008000100 */
[----:B------:R-:W-:Y:S05]  /*1840*/  @!P0 BRA `(.L_x_53) ;  /* 0x0000000400f08947 */ /* 0x000fea0003800000 */
[----:B---34-:R-:W-:Y:S01]  /*1850*/  BAR.SYNC.DEFER_BLOCKING 0x0 ;  /* 0x0000000000007b1d */ /* 0x018fe20000010000 */
[----:B------:R-:W-:Y:S01]  /*1860*/  @!P3 IMAD.MOV.U32 R2, RZ, RZ, 0x4000 ;  /* 0x00004000ff02b424 */ /* 0x000fe200078e00ff */
[----:B------:R-:W-:Y:S02]  /*1870*/  ELECT P1, URZ, PT ;  /* 0x0000000000ff782f */ /* 0x000fe40003820000 */
[----:B------:R-:W-:Y:S02]  /*1880*/  ELECT P0, URZ, PT ;  /* 0x0000000000ff782f */ /* 0x000fe40003800000 */
[C---:B------:R-:W-:Y:S01]  /*1890*/  ISETP.LT.U32.AND P1, PT, R20.reuse, 0x20, P1 ;  /* 0x000000201400780c */ /* 0x040fe20000f21070 */
[----:B------:R-:W-:Y:S01]  /*18a0*/  UIADD3 UR28, UPT, UPT, UR8, 0x2000, URZ ;  /* 0x00002000081c7890 */ /* 0x000fe2000fffe0ff */
[----:B------:R-:W-:Y:S01]  /*18b0*/  ISETP.LT.U32.AND P0, PT, R20, 0x20, P0 ;  /* 0x000000201400780c */ /* 0x000fe20000701070 */
[----:B--2---:R-:W-:Y:S02]  /*18c0*/  USHF.R.U32.HI UR16, URZ, 0x4, UR8 ;  /* 0x00000004ff107899 */ /* 0x004fe40008011608 */
[----:B------:R-:W-:-:S02]  /*18d0*/  USHF.R.U32.HI UR18, URZ, 0x4, UR28 ;  /* 0x00000004ff127899 */ /* 0x000fc4000801161c */
[----:B------:R-:W-:Y:S02]  /*18e0*/  USGXT.U32 UR16, UR16, 0xe ;  /* 0x0000000e1010789a */ /* 0x000fe40008000000 */
[----:B------:R-:W-:Y:S01]  /*18f0*/  USGXT.U32 UR18, UR18, 0xe ;  /* 0x0000000e1212789a */ /* 0x000fe20008000000 */
[----:B------:R-:W-:Y:S01]  /*1900*/  UMOV UR4, URZ ;  /* 0x000000ff00047c82 */ /* 0x000fe20008000000 */
[----:B------:R-:W-:Y:S02]  /*1910*/  UMOV UR17, 0x40004040 ;  /* 0x4000404000117882 */ /* 0x000fe40000000000 */
[----:B------:R-:W-:Y:S01]  /*1920*/  VOTEU.ANY UP0, P1 ;  /* 0x0000000000ff7886 */ /* 0x000fe20000800100 */
[----:B------:R-:W-:Y:S01]  /*1930*/  VOTEU.ANY UP2, P1 ;  /* 0x0000000000ff7886 */ /* 0x000fe20000840100 */
[----:B------:R-:W-:Y:S01]  /*1940*/  VOTEU.ANY UP1, P0 ;  /* 0x0000000000ff7886 */ /* 0x000fe20000020100 */
[----:B------:R-:W-:Y:S01]  /*1950*/  VOTEU.ANY UP3, P0 ;  /* 0x0000000000ff7886 */ /* 0x000fe20000060100 */
[----:B------:R-:W-:Y:S01]  /*1960*/  UMOV UR19, 0x40004040 ;  /* 0x4000404000137882 */ /* 0x000fe20000000000 */
[----:B------:R2:W-:Y:S01]  /*1970*/  @!P3 SYNCS.ARRIVE.TRANS64 RZ, [UR8+0x4000], R2 ;  /* 0x00400002ffffb9a7 */ /* 0x0005e20008000008 */
[----:B------:R3:W-:Y:S06]  /*1980*/  MEMBAR.ALL.CTA ;  /* 0x0000000000007992 */ /* 0x0007ec0000008000 */
[----:B---3--:R-:W3:Y:S01]  /*1990*/  FENCE.VIEW.ASYNC.S ;  /* 0x00000000000073c6 */ /* 0x008ee20000000000 */
[----:B------:R-:W-:Y:S01]  /*19a0*/  @UP0 UIADD3 UR9, UPT, UPT, UR8, 0x4000, URZ ;  /* 0x0000400008090890 */ /* 0x000fe2000fffe0ff */
[----:B------:R-:W-:Y:S01]  /*19b0*/  @UP0 UMOV UR10, URZ ;  /* 0x000000ff000a0c82 */ /* 0x000fe20008000000 */
[----:B------:R-:W-:Y:S01]  /*19c0*/  @UP1 UIADD3 UR29, UPT, UPT, UR8, 0x4000, URZ ;  /* 0x00004000081d1890 */ /* 0x000fe2000fffe0ff */
[----:B------:R-:W-:Y:S01]  /*19d0*/  @UP1 UMOV UR30, URZ ;  /* 0x000000ff001e1c82 */ /* 0x000fe20008000000 */
[----:B------:R-:W-:-:S02]  /*19e0*/  UIADD3 UR20, UP0, UPT, UR16, 0x2, URZ ;  /* 0x0000000210147890 */ /* 0x000fc4000ff1e0ff */
[----:B------:R-:W-:Y:S02]  /*19f0*/  UIADD3 UR22, UP1, UPT, UR18, 0x2, URZ ;  /* 0x0000000212167890 */ /* 0x000fe4000ff3e0ff */
[----:B------:R-:W-:Y:S02]  /*1a00*/  UIADD3.X UR21, UPT, UPT, UR4, 0x40004040, URZ, UP0, !UPT ;  /* 0x4000404004157890 */ /* 0x000fe400087fe4ff */
[----:B------:R-:W-:Y:S02]  /*1a10*/  UIADD3.X UR23, UPT, UPT, UR4, 0x40004040, URZ, UP1, !UPT ;  /* 0x4000404004177890 */ /* 0x000fe40008ffe4ff */
[----:B------:R-:W-:Y:S02]  /*1a20*/  UIADD3.64 UR26, UPT, UPT, UR20, 0x2, URZ ;  /* 0x00000002141a7897 */ /* 0x000fe4000fffe0ff */
[----:B------:R-:W-:Y:S02]  /*1a30*/  UIADD3.64 UR34, UPT, UPT, UR20, 0x4, URZ ;  /* 0x0000000414227897 */ /* 0x000fe4000fffe0ff */
[----:B------:R-:W-:-:S02]  /*1a40*/  UIADD3.64 UR32, UPT, UPT, UR22, 0x2, URZ ;  /* 0x0000000216207897 */ /* 0x000fc4000fffe0ff */
[----:B------:R-:W-:Y:S02]  /*1a50*/  UIADD3.64 UR36, UPT, UPT, UR22, 0x4, URZ ;  /* 0x0000000416247897 */ /* 0x000fe4000fffe0ff */
[----:B------:R-:W-:Y:S01]  /*1a60*/  UISETP.NE.U32.AND UP0, UPT, UR24, URZ, UPT ;  /* 0x000000ff1800728c */ /* 0x000fe2000bf05070 */
[----:B---3--:R-:W-:Y:S06]  /*1a70*/  BAR.SYNC.DEFER_BLOCKING 0x0 ;  /* 0x0000000000007b1d */ /* 0x008fec0000010000 */
[----:B------:R2:W-:Y:S02]  /*1a80*/  @UP2 UTMALDG.2D [UR8], [UR6] ;  /* 0x00000008060025b4 */ /* 0x0005e40008008000 */
[----:B------:R-:W-:Y:S06]  /*1a90*/  BAR.SYNC.DEFER_BLOCKING 0x0 ;  /* 0x0000000000007b1d */ /* 0x000fec0000010000 */
[----:B------:R2:W-:Y:S02]  /*1aa0*/  @UP3 UTMALDG.2D [UR28], [UR12] ;  /* 0x0000001c0c0035b4 */ /* 0x0005e40008008000 */
[----:B------:R-:W-:Y:S06]  /*1ab0*/  BAR.SYNC.DEFER_BLOCKING 0x0 ;  /* 0x0000000000007b1d */ /* 0x000fec0000010000 */
[----:B------:R-:W3:Y:S02]  /*1ac0*/  SYNCS.PHASECHK.TRANS64.TRYWAIT P0, [UR8+0x4000], RZ ;  /* 0x004000ffff0075a7 */ /* 0x000ee40008001108 */
[----:B--23--:R-:W-:Y:S05]  /*1ad0*/  @!P0 BRA `(.L_x_54) ;  /* 0x0000000800c08947 */ /* 0x00cfea0003800000 */
.L_x_66:
[----:B------:R-:W-:Y:S05]  /*1ae0*/  BRA.U UP0, `(.L_x_55) ;  /* 0x0000000100347547 */ /* 0x000fea000b800000 */
[----:B------:R-:W-:Y:S01]  /*1af0*/  UMOV UR4, 0x0 ;  /* 0x0000000000047882 */ /* 0x000fe20000000000 */
[----:B------:R-:W-:Y:S01]  /*1b00*/  UMOV UR5, 0x4100490 ;  /* 0x0410049000057882 */ /* 0x000fe20000000000 */
[----:B------:R-:W-:Y:S01]  /*1b10*/  UMOV UR28, 0x0 ;  /* 0x00000000001c7882 */ /* 0x000fe20000000000 */
[----:B------:R-:W-:Y:S01]  /*1b20*/  UMOV UR29, 0x4100490 ;  /* 0x04100490001d7882 */ /* 0x000fe20000000000 */
[----:B------:R-:W-:Y:S01]  /*1b30*/  UMOV UR38, 0x0 ;  /* 0x0000000000267882 */ /* 0x000fe20000000000 */
[----:B------:R-:W-:Y:S01]  /*1b40*/  UMOV UR39, 0x4100490 ;  /* 0x0410049000277882 */ /* 0x000fe20000000000 */
[----:B------:R2:W-:Y:S01]  /*1b50*/  UTCHMMA gdesc[UR16], gdesc[UR18], tmem[UR25], tmem[UR4], idesc[UR5], !UPT ;  /* 0x00ff0412100075ea */ /* 0x0005e2000f800019 */
[----:B------:R-:W-:Y:S01]  /*1b60*/  UMOV UR40, 0x0 ;  /* 0x0000000000287882 */ /* 0x000fe20000000000 */
[----:B------:R-:W-:Y:S01]  /*1b70*/  UMOV UR41, 0x4100490 ;  /* 0x0410049000297882 */ /* 0x000fe20000000000 */
[----:B------:R2:W-:Y:S01]  /*1b80*/  UTCHMMA gdesc[UR20], gdesc[UR22], tmem[UR25], tmem[UR28], idesc[UR29], UPT ;  /* 0x00ff1c16140075ea */ /* 0x0005e2000b800019 */
[----:B------:R2:W-:Y:S01]  /*1b90*/  UTCHMMA gdesc[UR26], gdesc[UR32], tmem[UR25], tmem[UR38], idesc[UR39], UPT ;  /* 0x00ff26201a0075ea */ /* 0x0005e2000b800019 */
[----:B------:R2:W-:Y:S01]  /*1ba0*/  UTCHMMA gdesc[UR34], gdesc[UR36], tmem[UR25], tmem[UR40], idesc[UR41], UPT ;  /* 0x00ff2824220075ea */ /* 0x0005e2000b800019 */
[----:B------:R-:W-:Y:S01]  /*1bb0*/  NOP ;  /* 0x0000000000007918 */ /* 0x000fe20000000000 */
.L_x_55:
[----:B------:R-:W-:Y:S01]  /*1bc0*/  ELECT P0, URZ, PT ;  /* 0x0000000000ff782f */ /* 0x000fe20003800000 */
[----:B--2---:R-:W-:-:S03]  /*1bd0*/  UIADD3 UR4, UPT, UPT, UR8, 0x4010, URZ ;  /* 0x0000401008047890 */ /* 0x004fc6000fffe0ff */
[----:B------:R-:W-:Y:S01]  /*1be0*/  ISETP.LT.U32.AND P0, PT, R20, 0x20, P0 ;  /* 0x000000201400780c */ /* 0x000fe20000701070 */
[----:B------:R-:W-:-:S12]  /*1bf0*/  UMOV UR5, URZ ;  /* 0x000000ff00057c82 */ /* 0x000fd80008000000 */
[----:B------:R-:W-:Y:S01]  /*1c00*/  VOTEU.ANY UP0, P0 ;  /* 0x0000000000ff7886 */ /* 0x000fe20000000100 */
[----:B------:R-:W-:Y:S01]  /*1c10*/  VOTEU.ANY UP1, P0 ;  /* 0x0000000000ff7886 */ /* 0x000fe20000020100 */
[----:B------:R-:W-:-:S03]  /*1c20*/  ISETP.GE.U32.AND P0, PT, R6, 0x41, PT ;  /* 0x000000410600780c */ /* 0x000fc60003f06070 */
[----:B------:R-:W-:Y:S02]  /*1c30*/  @UP0 UMOV UR9, UR4 ;  /* 0x0000000400090c82 */ /* 0x000fe40008000000 */
[----:B------:R2:W-:Y:S01]  /*1c40*/  @UP1 UTCBAR [UR9], URZ ;  /* 0x000000ff090013e9 */ /* 0x0005e200080000ff */
[----:B------:R-:W-:Y:S06]  /*1c50*/  BAR.SYNC.DEFER_BLOCKING 0x0 ;  /* 0x0000000000007b1d */ /* 0x000fec0000010000 */
[----:B------:R-:W3:Y:S02]  /*1c60*/  SYNCS.PHASECHK.TRANS64.TRYWAIT P1, [UR8+0x4010], RZ ;  /* 0x004010ffff0075a7 */ /* 0x000ee40008021108 */
[----:B--23--:R-:W-:Y:S05]  /*1c70*/  @!P1 BRA `(.L_x_56) ;  /* 0x0000000800649947 */ /* 0x00cfea0003800000 */
.L_x_67:
[----:B------:R-:W-:Y:S05]  /*1c80*/  @!P0 BRA `(.L_x_53) ;  /* 0x0000000000e08947 */ /* 0x000fea0003800000 */
[----:B------:R-:W-:Y:S01]  /*1c90*/  IMAD.MOV.U32 R2, RZ, RZ, 0x1 ;  /* 0x00000001ff027424 */ /* 0x000fe200078e00ff */
[----:B------:R-:W2:Y:S01]  /*1ca0*/  LDCU UR44, c[0x0][0x3a0] ;  /* 0x00007400ff2c77ac */ /* 0x000ea20008000800 */
[----:B------:R-:W-:-:S05]  /*1cb0*/  UMOV UR10, 0x40 ;  /* 0x00000040000a7882 */ /* 0x000fca0000000000 */
.L_x_60:
[----:B------:R-:W-:Y:S01]  /*1cc0*/  BAR.SYNC.DEFER_BLOCKING 0x0 ;  /* 0x0000000000007b1d */ /* 0x000fe20000010000 */
[----:B------:R-:W-:Y:S01]  /*1cd0*/  @!P3 IMAD.MOV.U32 R3, RZ, RZ, 0x4000 ;  /* 0x00004000ff03b424 */ /* 0x000fe200078e00ff */
[----:B------:R-:W-:Y:S02]  /*1ce0*/  ELECT P1, URZ, PT ;  /* 0x0000000000ff782f */ /* 0x000fe40003820000 */
[----:B------:R-:W-:Y:S02]  /*1cf0*/  ELECT P0, URZ, PT ;  /* 0x0000000000ff782f */ /* 0x000fe40003800000 */
[C---:B------:R-:W-:Y:S01]  /*1d00*/  ISETP.LT.U32.AND P1, PT, R20.reuse, 0x20, P1 ;  /* 0x000000201400780c */ /* 0x040fe20000f21070 */
[----:B------:R-:W-:Y:S01]  /*1d10*/  UMOV UR30, UR10 ;  /* 0x0000000a001e7c82 */ /* 0x000fe20008000000 */
[----:B------:R-:W-:-:S11]  /*1d20*/  ISETP.LT.U32.AND P0, PT, R20, 0x20, P0 ;  /* 0x000000201400780c */ /* 0x000fd60000701070 */
[----:B------:R-:W-:Y:S02]  /*1d30*/  VOTEU.ANY UP0, P1 ;  /* 0x0000000000ff7886 */ /* 0x000fe40000800100 */
[----:B------:R-:W-:Y:S01]  /*1d40*/  VOTEU.ANY UP1, P0 ;  /* 0x0000000000ff7886 */ /* 0x000fe20000020100 */
[----:B------:R3:W-:Y:S01]  /*1d50*/  @!P3 SYNCS.ARRIVE.TRANS64 RZ, [UR8+0x4000], R3 ;  /* 0x00400003ffffb9a7 */ /* 0x0007e20008000008 */
[----:B------:R4:W-:Y:S06]  /*1d60*/  MEMBAR.ALL.CTA ;  /* 0x0000000000007992 */ /* 0x0009ec0000008000 */
[----:B----4-:R-:W4:Y:S01]  /*1d70*/  FENCE.VIEW.ASYNC.S ;  /* 0x00000000000073c6 */ /* 0x010f220000000000 */
[----:B------:R-:W-:Y:S01]  /*1d80*/  @UP0 UIADD3 UR9, UPT, UPT, UR8, 0x4000, URZ ;  /* 0x0000400008090890 */ /* 0x000fe2000fffe0ff */
[----:B----4-:R-:W-:Y:S01]  /*1d90*/  VOTEU.ANY UP0, P1 ;  /* 0x0000000000ff7886 */ /* 0x010fe20000800100 */
[----:B------:R-:W-:-:S02]  /*1da0*/  @UP1 UIADD3 UR28, UPT, UPT, UR8, 0x2000, URZ ;  /* 0x00002000081c1890 */ /* 0x000fc4000fffe0ff */
[----:B------:R-:W-:Y:S01]  /*1db0*/  @UP1 UIADD3 UR29, UPT, UPT, UR8, 0x4000, URZ ;  /* 0x00004000081d1890 */ /* 0x000fe2000fffe0ff */
[----:B---3--:R-:W-:Y:S01]  /*1dc0*/  IMAD.U32 R3, R2, -0x80000000, RZ ;  /* 0x8000000002037824 */ /* 0x008fe200078e00ff */
[----:B------:R-:W-:Y:S01]  /*1dd0*/  VOTEU.ANY UP1, P0 ;  /* 0x0000000000ff7886 */ /* 0x000fe20000020100 */
[----:B------:R-:W-:Y:S06]  /*1de0*/  BAR.SYNC.DEFER_BLOCKING 0x0 ;  /* 0x0000000000007b1d */ /* 0x000fec0000010000 */
[----:B------:R3:W-:Y:S01]  /*1df0*/  @UP0 UTMALDG.2D [UR8], [UR6] ;  /* 0x00000008060005b4 */ /* 0x0007e20008008000 */
[----:B------:R-:W-:Y:S01]  /*1e00*/  UISETP.NE.U32.AND UP0, UPT, UR24, URZ, UPT ;  /* 0x000000ff1800728c */ /* 0x000fe2000bf05070 */
[----:B------:R-:W-:Y:S06]  /*1e10*/  BAR.SYNC.DEFER_BLOCKING 0x0 ;  /* 0x0000000000007b1d */ /* 0x000fec0000010000 */
[----:B------:R3:W-:Y:S02]  /*1e20*/  @UP1 UTMALDG.2D [UR28], [UR12] ;  /* 0x0000001c0c0015b4 */ /* 0x0007e40008008000 */
[----:B------:R-:W-:Y:S06]  /*1e30*/  BAR.SYNC.DEFER_BLOCKING 0x0 ;  /* 0x0000000000007b1d */ /* 0x000fec0000010000 */
[----:B------:R-:W4:Y:S02]  /*1e40*/  SYNCS.PHASECHK.TRANS64.TRYWAIT P0, [UR8+0x4000], R3 ;  /* 0x00400003ff0075a7 */ /* 0x000f240008001108 */
[----:B---34-:R-:W-:Y:S05]  /*1e50*/  @!P0 BRA `(.L_x_57) ;  /* 0x0000000400f88947 */ /* 0x018fea0003800000 */
.L_x_68:
[----:B------:R-:W-:Y:S05]  /*1e60*/  BRA.U UP0, `(.L_x_58) ;  /* 0x0000000100347547 */ /* 0x000fea000b800000 */
[----:B------:R-:W-:Y:S01]  /*1e70*/  UMOV UR28, 0x0 ;  /* 0x00000000001c7882 */ /* 0x000fe20000000000 */
[----:B------:R-:W-:Y:S01]  /*1e80*/  UMOV UR29, 0x4100490 ;  /* 0x04100490001d7882 */ /* 0x000fe20000000000 */
[----:B------:R-:W-:Y:S01]  /*1e90*/  UMOV UR38, 0x0 ;  /* 0x0000000000267882 */ /* 0x000fe20000000000 */
[----:B------:R-:W-:Y:S01]  /*1ea0*/  UMOV UR39, 0x4100490 ;  /* 0x0410049000277882 */ /* 0x000fe20000000000 */
[----:B------:R-:W-:Y:S01]  /*1eb0*/  UMOV UR40, 0x0 ;  /* 0x0000000000287882 */ /* 0x000fe20000000000 */
[----:B------:R-:W-:Y:S01]  /*1ec0*/  UMOV UR41, 0x4100490 ;  /* 0x0410049000297882 */ /* 0x000fe20000000000 */
[----:B------:R3:W-:Y:S01]  /*1ed0*/  UTCHMMA gdesc[UR16], gdesc[UR18], tmem[UR25], tmem[UR28], idesc[UR29], UPT ;  /* 0x00ff1c12100075ea */ /* 0x0007e2000b800019 */
[----:B------:R-:W-:Y:S01]  /*1ee0*/  UMOV UR42, 0x0 ;  /* 0x00000000002a7882 */ /* 0x000fe20000000000 */
[----:B------:R-:W-:Y:S01]  /*1ef0*/  UMOV UR43, 0x4100490 ;  /* 0x04100490002b7882 */ /* 0x000fe20000000000 */
[----:B------:R3:W-:Y:S01]  /*1f00*/  UTCHMMA gdesc[UR20], gdesc[UR22], tmem[UR25], tmem[UR38], idesc[UR39], UPT ;  /* 0x00ff2616140075ea */ /* 0x0007e2000b800019 */
[----:B------:R3:W-:Y:S01]  /*1f10*/  UTCHMMA gdesc[UR26], gdesc[UR32], tmem[UR25], tmem[UR40], idesc[UR41], UPT ;  /* 0x00ff28201a0075ea */ /* 0x0007e2000b800019 */
[----:B------:R3:W-:Y:S01]  /*1f20*/  UTCHMMA gdesc[UR34], gdesc[UR36], tmem[UR25], tmem[UR42], idesc[UR43], UPT ;  /* 0x00ff2a24220075ea */ /* 0x0007e2000b800019 */
[----:B------:R-:W-:Y:S01]  /*1f30*/  NOP ;  /* 0x0000000000007918 */ /* 0x000fe20000000000 */
.L_x_58:
[----:B------:R-:W-:-:S04]  /*1f40*/  ELECT P0, URZ, PT ;  /* 0x0000000000ff782f */ /* 0x000fc80003800000 */
[----:B------:R-:W-:-:S13]  /*1f50*/  ISETP.LT.U32.AND P0, PT, R20, 0x20, P0 ;  /* 0x000000201400780c */ /* 0x000fda0000701070 */
[----:B------:R-:W-:Y:S01]  /*1f60*/  VOTEU.ANY UP0, P0 ;  /* 0x0000000000ff7886 */ /* 0x000fe20000000100 */
[----:B------:R-:W-:-:S04]  /*1f70*/  VOTEU.ANY UP1, P0 ;  /* 0x0000000000ff7886 */ /* 0x000fc80000020100 */
[----:B------:R-:W-:Y:S02]  /*1f80*/  @UP0 UMOV UR9, UR4 ;  /* 0x0000000400090c82 */ /* 0x000fe40008000000 */
[----:B------:R4:W-:Y:S01]  /*1f90*/  @UP1 UTCBAR [UR9], URZ ;  /* 0x000000ff090013e9 */ /* 0x0009e200080000ff */
[----:B------:R-:W-:Y:S06]  /*1fa0*/  BAR.SYNC.DEFER_BLOCKING 0x0 ;  /* 0x0000000000007b1d */ /* 0x000fec0000010000 */
[----:B------:R-:W3:Y:S02]  /*1fb0*/  SYNCS.PHASECHK.TRANS64.TRYWAIT P0, [UR8+0x4010], R3 ;  /* 0x00401003ff0075a7 */ /* 0x000ee40008001108 */
[----:B---34-:R-:W-:Y:S05]  /*1fc0*/  @!P0 BRA `(.L_x_59) ;  /* 0x0000000400a88947 */ /* 0x018fea0003800000 */
.L_x_69:
[----:B------:R-:W-:Y:S01]  /*1fd0*/  UIADD3 UR10, UPT, UPT, UR10, 0x40, URZ ;  /* 0x000000400a0a7890 */ /* 0x000fe2000fffe0ff */
[----:B------:R-:W-:-:S03]  /*1fe0*/  LOP3.LUT R2, R2, 0x1, RZ, 0x3c, !PT ;  /* 0x0000000102027812 */ /* 0x000fc600078e3cff */
[----:B--2---:R-:W-:-:S09]  /*1ff0*/  UISETP.GE.AND UP0, UPT, UR10, UR44, UPT ;  /* 0x0000002c0a00728c */ /* 0x004fd2000bf06270 */
[----:B------:R-:W-:Y:S05]  /*2000*/  BRA.U !UP0, `(.L_x_60) ;  /* 0xfffffffd082c7547 */ /* 0x000fea000b83ffff */
.L_x_53:
[----:B---34-:R-:W-:Y:S06]  /*2010*/  BAR.SYNC.DEFER_BLOCKING 0x0 ;  /* 0x0000000000007b1d */ /* 0x018fec0000010000 */
[----:B------:R-:W-:Y:S04]  /*2020*/  BSSY.RECONVERGENT B5, `(.L_x_61) ;  /* 0x0000004000057945 */ /* 0x000fe80003800200 */
[----:B------:R-:W-:Y:S05]  /*2030*/  @P3 BRA `(.L_x_62) ;  /* 0x0000000000083947 */ /* 0x000fea0003800000 */
[----:B------:R-:W3:Y:S02]  /*2040*/  SYNCS.CCTL.IV [UR8+0x4000] ;  /* 0x00400000ff0079b1 */ /* 0x000ee40008000008 */
[----:B---3--:R-:W3:Y:S02]  /*2050*/  SYNCS.CCTL.IV [UR8+0x4010] ;  /* 0x00401000ff0079b1 */ /* 0x008ee40008000008 */
.L_x_62:
[----:B--2---:R-:W-:Y:S05]  /*2060*/  BSYNC.RECONVERGENT B5 ;  /* 0x0000000000057941 */ /* 0x004fea0003800200 */
.L_x_61:
[----:B------:R-:W-:Y:S01]  /*2070*/  USHF.L.U32 UR4, UR24, 0x15, URZ ;  /* 0x0000001518047899 */ /* 0x000fe200080006ff */
[C---:B------:R-:W-:Y:S01]  /*2080*/  IMAD.SHL.U32 R2, R0.reuse, 0x40, RZ ;  /* 0x0000004000027824 */ /* 0x040fe200078e00ff */
[----:B------:R-:W-:Y:S01]  /*2090*/  USHF.L.U32 UR24, UR24, 0x3, URZ ;  /* 0x0000000318187899 */ /* 0x000fe200080006ff */
[C---:B------:R-:W-:Y:S01]  /*20a0*/  IMAD.SHL.U32 R21, R0.reuse, 0x2, RZ ;  /* 0x0000000200157824 */ /* 0x040fe200078e00ff */
[----:B------:R-:W-:Y:S01]  /*20b0*/  ULOP3.LUT UR4, UR4, 0x600000, URZ, 0xc0, !UPT ;  /* 0x0060000004047892 */ /* 0x000fe2000f8ec0ff */
[C---:B------:R-:W-:Y:S01]  /*20c0*/  IMAD.SHL.U32 R3, R0.reuse, 0x10, RZ ;  /* 0x0000001000037824 */ /* 0x040fe200078e00ff */
[----:B------:R-:W-:Y:S01]  /*20d0*/  ULOP3.LUT UR24, UR24, 0x20, URZ, 0xc0, !UPT ;  /* 0x0000002018187892 */ /* 0x000fe2000f8ec0ff */
[----:B------:R-:W-:Y:S01]  /*20e0*/  SHF.R.U32.HI R22, RZ, 0x1, R0 ;  /* 0x00000001ff167819 */ /* 0x000fe20000011600 */
[----:B------:R-:W-:Y:S01]  /*20f0*/  IMAD.SHL.U32 R0, R0, 0x80, RZ ;  /* 0x0000008000007824 */ /* 0x000fe200078e00ff */
[----:B------:R-:W-:Y:S01]  /*2100*/  LOP3.LUT R2, R2, 0x1800, RZ, 0xc0, !PT ;  /* 0x0000180002027812 */ /* 0x000fe200078ec0ff */
[----:B------:R-:W-:Y:S01]  /*2110*/  UIADD3 UR4, UPT, UPT, UR24, UR4, UR25 ;  /* 0x0000000418047290 */ /* 0x000fe2000fffe019 */
[----:B------:R-:W-:-:S02]  /*2120*/  LOP3.LUT R21, R21, 0x20, RZ, 0xc0, !PT ;  /* 0x0000002015157812 */ /* 0x000fc400078ec0ff */
[----:B------:R-:W-:Y:S02]  /*2130*/  ELECT P0, URZ, PT ;  /* 0x0000000000ff782f */ /* 0x000fe40003800000 */
[----:B------:R-:W-:Y:S01]  /*2140*/  LOP3.LUT R2, R2, 0x70, R3, 0xf8, !PT ;  /* 0x0000007002027812 */ /* 0x000fe200078ef803 */
[----:B------:R-:W-:Y:S01]  /*2150*/  UMOV UR9, UR31 ;  /* 0x0000001f00097c82 */ /* 0x000fe20008000000 */
[----:B------:R-:W-:Y:S01]  /*2160*/  LOP3.LUT R21, R21, 0x40, R22, 0xf8, !PT ;  /* 0x0000004015157812 */ /* 0x000fe200078ef816 */
[----:B------:R-:W-:Y:S01]  /*2170*/  UMOV UR10, UR11 ;  /* 0x0000000b000a7c82 */ /* 0x000fe20008000000 */
[----:B------:R-:W-:Y:S01]  /*2180*/  ISETP.LT.U32.AND P0, PT, R20, 0x20, P0 ;  /* 0x000000201400780c */ /* 0x000fe20000701070 */
[----:B-----5:R-:W-:Y:S01]  /*2190*/  LDTM.16dp32bit_t0_t15.x16 R4, tmem[UR4] ;  /* 0x00000004000479ee */ /* 0x020fe20008a00000 */
[----:B------:R-:W2:Y:S01]  /*21a0*/  LDTM.16dp32bit_t16_t31.x16 R4, tmem[UR4+0x10] ;  /* 0x00001004000479ee */ /* 0x000ea20008a20000 */
[----:B------:R-:W-:Y:S01]  /*21b0*/  LOP3.LUT R21, R2, R21, RZ, 0x3c, !PT ;  /* 0x0000001502157212 */ /* 0x000fe200078e3cff */
[----:B------:R-:W-:-:S03]  /*21c0*/  NOP ;  /* 0x0000000000007918 */ /* 0x000fc60000000000 */
[----:B------:R-:W-:-:S04]  /*21d0*/  LOP3.LUT R0, R21, 0x780, R0, 0xf8, !PT ;  /* 0x0000078015007812 */ /* 0x000fc800078ef800 */
[----:B------:R-:W-:Y:S02]  /*21e0*/  LOP3.LUT R2, R0, 0x10, RZ, 0x3c, !PT ;  /* 0x0000001000027812 */ /* 0x000fe400078e3cff */
[----:B--2---:R-:W-:Y:S01]  /*21f0*/  VOTEU.ANY UP1, P0 ;  /* 0x0000000000ff7886 */ /* 0x004fe20000020100 */
[----:B------:R-:W-:Y:S01]  /*2200*/  VOTEU.ANY UP0, P0 ;  /* 0x0000000000ff7886 */ /* 0x000fe20000000100 */
[----:B------:R-:W-:Y:S02]  /*2210*/  F2FP.BF16.F32.PACK_AB R4, R5, R4 ;  /* 0x000000040504723e */ /* 0x000fe400000010ff */
[----:B------:R-:W-:Y:S02]  /*2220*/  F2FP.BF16.F32.PACK_AB R5, R7, R6 ;  /* 0x000000060705723e */ /* 0x000fe400000010ff */
[----:B------:R-:W-:Y:S02]  /*2230*/  F2FP.BF16.F32.PACK_AB R12, R13, R12 ;  /* 0x0000000c0d0c723e */ /* 0x000fe400000010ff */
[----:B------:R-:W-:-:S02]  /*2240*/  F2FP.BF16.F32.PACK_AB R6, R9, R8 ;  /* 0x000000080906723e */ /* 0x000fc400000010ff */
[----:B------:R-:W-:Y:S02]  /*2250*/  F2FP.BF16.F32.PACK_AB R7, R11, R10 ;  /* 0x0000000a0b07723e */ /* 0x000fe400000010ff */
[----:B------:R-:W-:Y:S02]  /*2260*/  F2FP.BF16.F32.PACK_AB R13, R15, R14 ;  /* 0x0000000e0f0d723e */ /* 0x000fe400000010ff */
[----:B------:R-:W-:Y:S01]  /*2270*/  F2FP.BF16.F32.PACK_AB R14, R17, R16 ;  /* 0x00000010110e723e */ /* 0x000fe200000010ff */
[----:B---3--:R2:W-:Y:S01]  /*2280*/  STS.128 [R0+UR8], R4 ;  /* 0x0000000400007988 */ /* 0x0085e20008000c08 */
[----:B------:R-:W-:-:S05]  /*2290*/  F2FP.BF16.F32.PACK_AB R15, R19, R18 ;  /* 0x00000012130f723e */ /* 0x000fca00000010ff */
[----:B------:R2:W-:Y:S01]  /*22a0*/  STS.128 [R2+UR8], R12 ;  /* 0x0000000c02007988 */ /* 0x0005e20008000c08 */
[----:B------:R3:W-:Y:S06]  /*22b0*/  MEMBAR.ALL.CTA ;  /* 0x0000000000007992 */ /* 0x0007ec0000008000 */
[----:B---3--:R-:W3:Y:S02]  /*22c0*/  FENCE.VIEW.ASYNC.S ;  /* 0x00000000000073c6 */ /* 0x008ee40000000000 */
[----:B---3--:R-:W-:Y:S06]  /*22d0*/  BAR.SYNC.DEFER_BLOCKING 0x0 ;  /* 0x0000000000007b1d */ /* 0x008fec0000010000 */
[----:B------:R2:W-:Y:S01]  /*22e0*/  @UP1 UTMASTG.2D [UR8], [UR14] ;  /* 0x000000080e0013b5 */ /* 0x0005e20008008000 */
[----:B------:R0:W-:Y:S01]  /*22f0*/  UTMACMDFLUSH ;  /* 0x00000000000079b7 */ /* 0x0001e20000000000 */
[----:B------:R-:W-:-:S04]  /*2300*/  DEPBAR.LE SB0, 0x0 ;  /* 0x000080000000791a */ /* 0x000fc80000000000 */
[----:B------:R-:W-:Y:S08]  /*2310*/  BAR.SYNC.DEFER_BLOCKING 0x0 ;  /* 0x0000000000007b1d */ /* 0x000ff00000010000 */
[----:B------:R-:W-:Y:S06]  /*2320*/  BAR.SYNC.DEFER_BLOCKING 0x0 ;  /* 0x0000000000007b1d */ /* 0x000fec0000010000 */
[----:B--2---:R-:W-:Y:S05]  /*2330*/  @P2 BRA `(.L_x_63) ;  /* 0x0000000000a02947 */ /* 0x004fea0003800000 */
[----:B------:R-:W2:Y:S01]  /*2340*/  S2UR UR5, SR_CgaCtaId ;  /* 0x00000000000579c3 */ /* 0x000ea20000008800 */
[----:B------:R-:W-:Y:S01]  /*2350*/  NOP ;  /* 0x0000000000007918 */ /* 0x000fe20000000000 */
[----:B------:R-:W-:Y:S01]  /*2360*/  UMOV UR4, 0x50 ;  /* 0x0000005000047882 */ /* 0x000fe20000000000 */
[----:B------:R-:W-:Y:S02]  /*2370*/  IMAD.U32 R0, RZ, RZ, UR25 ;  /* 0x00000019ff007e24 */ /* 0x000fe4000f8e00ff */
[----:B------:R-:W-:Y:S02]  /*2380*/  IMAD.MOV.U32 R3, RZ, RZ, 0x3 ;  /* 0x00000003ff037424 */ /* 0x000fe400078e00ff */
[----:B------:R-:W-:Y:S01]  /*2390*/  IMAD.MOV.U32 R7, RZ, RZ, 0x1 ;  /* 0x00000001ff077424 */ /* 0x000fe200078e00ff */
[----:B------:R-:W-:-:S04]  /*23a0*/  LOP3.LUT R0, R0, 0xffff, RZ, 0xc0, !PT ;  /* 0x0000ffff00007812 */ /* 0x000fc800078ec0ff */
[----:B------:R-:W-:-:S05]  /*23b0*/  SHF.R.U32.HI R0, RZ, 0x5, R0 ;  /* 0x00000005ff007819 */ /* 0x000fca0000011600 */
[----:B------:R-:W-:Y:S01]  /*23c0*/  VIADD R2, R0, 0x10 ;  /* 0x0000001000027836 */ /* 0x000fe20000000000 */
[----:B------:R-:W-:Y:S01]  /*23d0*/  SHF.L.U32 R0, R3, R0, RZ ;  /* 0x0000000003007219 */ /* 0x000fe200000006ff */
[----:B--2---:R-:W-:-:S03]  /*23e0*/  ULEA UR6, UR5, UR4, 0x18 ;  /* 0x0000000405067291 */ /* 0x004fc6000f8ec0ff */
[----:B------:R-:W-:-:S04]  /*23f0*/  SHF.L.U32 R3, R7, R2, RZ ;  /* 0x0000000207037219 */ /* 0x000fc800000006ff */
[----:B------:R-:W-:Y:S02]  /*2400*/  LOP3.LUT R0, R3, R0, RZ, 0xfc, !PT ;  /* 0x0000000003007212 */ /* 0x000fe400078efcff */
[----:B------:R-:W2:Y:S02]  /*2410*/  LDS R5, [UR6] ;  /* 0x00000006ff057984 */ /* 0x000ea40008000800 */
[C---:B------:R-:W-:Y:S02]  /*2420*/  LOP3.LUT R2, R0.reuse, 0xffff, RZ, 0xc0, !PT ;  /* 0x0000ffff00027812 */ /* 0x040fe400078ec0ff */
[----:B--2---:R-:W-:-:S04]  /*2430*/  LOP3.LUT R3, R0, 0xffff, R5, 0x80, !PT ;  /* 0x0000ffff00037812 */ /* 0x004fc800078e8005 */
[----:B------:R-:W-:-:S13]  /*2440*/  ISETP.NE.AND P0, PT, R3, R2, PT ;  /* 0x000000020300720c */ /* 0x000fda0003f05270 */
[----:B------:R-:W-:Y:S05]  /*2450*/  @P0 BRA `(.L_x_64) ;  /* 0x0000000000500947 */ /* 0x000fea0003800000 */
[----:B------:R-:W-:Y:S02]  /*2460*/  SHF.R.U32.HI R5, RZ, 0x10, R5 ;  /* 0x00000010ff057819 */ /* 0x000fe40000011605 */
[----:B------:R-:W-:-:S04]  /*2470*/  SHF.R.U32.HI R2, RZ, 0x10, R0 ;  /* 0x00000010ff027819 */ /* 0x000fc80000011600 */
[----:B------:R-:W-:-:S04]  /*2480*/  LOP3.LUT R5, R5, R2, RZ, 0xc0, !PT ;  /* 0x0000000205057212 */ /* 0x000fc800078ec0ff */
[----:B------:R-:W-:-:S13]  /*2490*/  ISETP.NE.AND P0, PT, R5, R2, PT ;  /* 0x000000020500720c */ /* 0x000fda0003f05270 */
[----:B------:R-:W-:Y:S05]  /*24a0*/  @P0 BRA `(.L_x_65) ;  /* 0x0000000000300947 */ /* 0x000fea0003800000 */
[----:B------:R-:W-:Y:S01]  /*24b0*/  R2UR UR4, R0 ;  /* 0x00000000000472ca */ /* 0x000fe200000e0000 */
[----:B------:R-:W-:Y:S01]  /*24c0*/  VOTEU.ANY UR5, UPT, PT ;  /* 0x0000000000057886 */ /* 0x000fe200038e0100 */
[----:B------:R-:W2:Y:S01]  /*24d0*/  S2R R0, SR_LANEID ;  /* 0x0000000000007919 */ /* 0x000ea20000000000 */
[----:B------:R-:W-:-:S10]  /*24e0*/  UFLO.U32 UR5, UR5 ;  /* 0x00000005000572bd */ /* 0x000fd400080e0000 */
[----:B------:R-:W-:-:S06]  /*24f0*/  ULOP3.LUT UR4, URZ, UR4, URZ, 0x33, !UPT ;  /* 0x00000004ff047292 */ /* 0x000fcc000f8e33ff */
[----:B------:R-:W-:-:S04]  /*2500*/  IMAD.U32 R2, RZ, RZ, UR4 ;  /* 0x00000004ff027e24 */ /* 0x000fc8000f8e00ff */
[----:B------:R-:W3:Y:S02]  /*2510*/  REDUX UR7, R2 ;  /* 0x00000000020773c4 */ /* 0x000ee40000000000 */
[----:B------:R4:W-:Y:S01]  /*2520*/  UTCATOMSWS.AND URZ, UR4 ;  /* 0x0000000400ff79e3 */ /* 0x0009e20008000000 */
[----:B--2---:R-:W-:Y:S01]  /*2530*/  ISETP.EQ.U32.AND P0, PT, R0, UR5, PT ;  /* 0x0000000500007c0c */ /* 0x004fe2000bf02070 */
[----:B---3--:R-:W-:-:S12]  /*2540*/  IMAD.U32 R0, RZ, RZ, UR7 ;  /* 0x00000007ff007e24 */ /* 0x008fd8000f8e00ff */
[----:B------:R4:W-:Y:S01]  /*2550*/  @P0 ATOMS.AND RZ, [UR6], R0 ;  /* 0x00000000ffff098c */ /* 0x0009e2000a800006 */
[----:B------:R-:W-:Y:S05]  /*2560*/  BRA `(.L_x_63) ;  /* 0x0000000000147947 */ /* 0x000fea0003800000 */
.L_x_65:
[----:B------:R-:W-:-:S07]  /*2570*/  MOV R2, 0x2590 ;  /* 0x0000259000027802 */ /* 0x000fce0000000f00 */
[----:B-1----:R-:W-:Y:S05]  /*2580*/  CALL.REL.NOINC `($__internal_0_$__cuda_sm10x_tcgen05_guardrail_trap_col_being_dealloced_not_returned_by_alloc) ;  /* 0x0000000000447944 */ /* 0x002fea0003c00000 */
[----:B------:R-:W-:Y:S05]  /*2590*/  BRA `(.L_x_63) ;  /* 0x0000000000087947 */ /* 0x000fea0003800000 */
.L_x_64:
[----:B------:R-:W-:-:S07]  /*25a0*/  MOV R2, 0x25c0 ;  /* 0x000025c000027802 */ /* 0x000fce0000000f00 */
[----:B-1----:R-:W-:Y:S05]  /*25b0*/  CALL.REL.NOINC `($__internal_2_$__cuda_sm10x_tcgen05_guardrail_trap_unallocated_columns_being_dealloced) ;  /* 0x0000000000507944 */ /* 0x002fea0003c00000 */
.L_x_63:
[----:B------:R-:W-:Y:S01]  /*25c0*/  NOP ;  /* 0x0000000000007918 */ /* 0x000fe20000000000 */
[----:B----4-:R-:W-:Y:S05]  /*25d0*/  EXIT ;  /* 0x000000000000794d */ /* 0x010fea0003800000 */
.L_x_54:
[----:B------:R-:W2:Y:S02]  /*25e0*/  SYNCS.PHASECHK.TRANS64.TRYWAIT P0, [UR8+0x4000], RZ ;  /* 0x004000ffff0075a7 */ /* 0x000ea40008001108 */
[----:B--2---:R-:W-:Y:S05]  /*25f0*/  @!P0 BRA `(.L_x_54) ;  /* 0xfffffffc00f88947 */ /* 0x004fea000383ffff */
[----:B------:R-:W-:Y:S05]  /*2600*/  BRA `(.L_x_66) ;  /* 0xfffffff400347947 */ /* 0x000fea000383ffff */
.L_x_56:
[----:B------:R-:W2:Y:S02]  /*2610*/  SYNCS.PHASECHK.TRANS64.TRYWAIT P1, [UR8+0x4010], RZ ;  /* 0x004010ffff0075a7 */ /* 0x000ea40008021108 */
[----:B--2---:R-:W-:Y:S05]  /*2620*/  @!P1 BRA `(.L_x_56) ;  /* 0xfffffffc00f89947 */ /* 0x004fea000383ffff */
[----:B------:R-:W-:Y:S05]  /*2630*/  BRA `(.L_x_67) ;  /* 0xfffffff400907947 */ /* 0x000fea000383ffff */
.L_x_57:
[----:B------:R-:W3:Y:S02]  /*2640*/  SYNCS.PHASECHK.TRANS64.TRYWAIT P0, [UR8+0x4000], R3 ;  /* 0x00400003ff0075a7 */ /* 0x000ee40008001108 */
[----:B---3--:R-:W-:Y:S05]  /*2650*/  @!P0 BRA `(.L_x_57) ;  /* 0xfffffffc00f88947 */ /* 0x008fea000383ffff */
[----:B------:R-:W-:Y:S05]  /*2660*/  BRA `(.L_x_68) ;  /* 0xfffffff400fc7947 */ /* 0x000fea000383ffff */
.L_x_59:
[----:B------:R-:W3:Y:S02]  /*2670*/  SYNCS.PHASECHK.TRANS64.TRYWAIT P0, [UR8+0x4010], R3 ;  /* 0x00401003ff0075a7 */ /* 0x000ee40008001108 */
[----:B---3--:R-:W-:Y:S05]  /*2680*/  @!P0 BRA `(.L_x_59) ;  /* 0xfffffffc00f88947 */ /* 0x008fea000383ffff */
[----:B------:R-:W-:Y:S05]  /*2690*/  BRA `(.L_x_69) ;  /* 0xfffffff8004c7947 */ /* 0x000fea000383ffff */
        .weak           $__internal_0_$__cuda_sm10x_tcgen05_guardrail_trap_col_being_dealloced_not_returned_by_alloc
        .type           $__internal_0_$__cuda_sm10x_tcgen05_guardrail_trap_col_being_dealloced_not_returned_by_alloc,@function
        .size           $__internal_0_$__cuda_sm10x_tcgen05_guardrail_trap_col_being_dealloced_not_returned_by_alloc,($__internal_1_$__cuda_sm10x_tcgen05_guardrail_trap_phase_invalid_during_alloc - $__internal_0_$__cuda_sm10x_tcgen05_guardrail_trap_col_being_dealloced_not_returned_by_alloc)
$__internal_0_$__cuda_sm10x_tcgen05_guardrail_trap_col_being_dealloced_not_returned_by_alloc:
[----:B------:R-:W-:Y:S05]  /*26a0*/  BPT.TRAP 0x1 ;  /* 0x000000040000795c */ /* 0x000fea0000300000 */
[----:B------:R-:W-:-:S04]  /*26b0*/  IMAD.MOV.U32 R3, RZ, RZ, 0x0 ;  /* 0x00000000ff037424 */ /* 0x000fc800078e00ff */
[----:B------:R-:W-:Y:S05]  /*26c0*/  RET.REL.NODEC R2 `(gluon_tcgen05) ;  /* 0xffffffd8024c7950 */ /* 0x000fea0003c3ffff */
        .weak           $__internal_1_$__cuda_sm10x_tcgen05_guardrail_trap_phase_invalid_during_alloc
        .type           $__internal_1_$__cuda_sm10x_tcgen05_guardrail_trap_phase_invalid_during_alloc,@function
        .size           $__internal_1_$__cuda_sm10x_tcgen05_guardrail_trap_phase_invalid_during_alloc,($__internal_2_$__cuda_sm10x_tcgen05_guardrail_trap_unallocated_columns_being_dealloced - $__internal_1_$__cuda_sm10x_tcgen05_guardrail_trap_phase_invalid_during_alloc)
$__internal_1_$__cuda_sm10x_tcgen05_guardrail_trap_phase_invalid_during_alloc:
[----:B------:R-:W-:Y:S05]  /*26d0*/  BPT.TRAP 0x1 ;  /* 0x000000040000795c */ /* 0x000fea0000300000 */
[----:B------:R-:W-:-:S04]  /*26e0*/  IMAD.MOV.U32 R3, RZ, RZ, 0x0 ;  /* 0x00000000ff037424 */ /* 0x000fc800078e00ff */
[----:B------:R-:W-:Y:S05]  /*26f0*/  RET.REL.NODEC R2 `(gluon_tcgen05) ;  /* 0xffffffd802407950 */ /* 0x000fea0003c3ffff */
        .weak           $__internal_2_$__cuda_sm10x_tcgen05_guardrail_trap_unallocated_columns_being_dealloced
        .type           $__internal_2_$__cuda_sm10x_tcgen05_guardrail_trap_unallocated_columns_being_dealloced,@function
        .size           $__internal_2_$__cuda_sm10x_tcgen05_guardrail_trap_unallocated_columns_being_dealloced,(.L_x_73 - $__internal_2_$__cuda_sm10x_tcgen05_guardrail_trap_unallocated_columns_being_dealloced)
$__internal_2_$__cuda_sm10x_tcgen05_guardrail_trap_unallocated_columns_being_dealloced:
[----:B------:R-:W-:Y:S05]  /*2700*/  BPT.TRAP 0x1 ;  /* 0x000000040000795c */ /* 0x000fea0000300000 */
[----:B------:R-:W-:-:S04]  /*2710*/  IMAD.MOV.U32 R3, RZ, RZ, 0x0 ;  /* 0x00000000ff037424 */ /* 0x000fc800078e00ff */
[----:B------:R-:W-:Y:S05]  /*2720*/  RET.REL.NODEC R2 `(gluon_tcgen05) ;  /* 0xffffffd802347950 */ /* 0x000fea0003c3ffff */
.L_x_70:
[----:B------:R-:W-:-:S00]  /*2730*/  BRA `(.L_x_70) ;  /* 0xfffffffc00fc7947 */ /* 0x000fc0000383ffff */
[----:B------:R-:W-:-:S00]  /*2740*/  NOP ;  /* 0x0000000000007918 */ /* 0x000fc00000000000 */
        /* <DEDUP_REMOVED lines=11> */
.L_x_73:


//--------------------- .nv.shared.gluon_tcgen05  --------------------------
	.section	.nv.shared.gluon_tcgen05,"aw",@nobits
	.sectionflags	@""
	.align	16
	.zero		1024


//--------------------- .nv.shared.reserved.0     --------------------------
	.section	.nv.shared.reserved.0,"aw",@nobits
	.align	8
	.weak		__nv_reservedSMEM_offset_0_alias
	.size		__nv_reservedSMEM_offset_0_alias, 0, 64
	.other		__nv_reservedSMEM_offset_0_alias,@"STO_CUDA_RESERVED_SHARED STV_DEFAULT"
__nv_reservedSMEM_offset_0_alias:
	.zero		0
.nv.shared.reserved.0:
	.zero		64
	.weak		__nv_reservedSMEM_allocation_phase
	.type		__nv_reservedSMEM_allocation_phase,@object
	.size		__nv_reservedSMEM_allocation_phase,(.L_0 - __nv_reservedSMEM_allocation_phase)
__nv_reservedSMEM_allocation_phase:
	.zero		1
.L_0:
	.zero		7
	.weak		__nv_reservedSMEM_devtool_atexit_pc
	.type		__nv_reservedSMEM_devtool_atexit_pc,@object
	.size		__nv_reservedSMEM_devtool_atexit_pc,(__nv_reservedSMEM_allocation_mask - __nv_reservedSMEM_devtool_atexit_pc)
__nv_reservedSMEM_devtool_atexit_pc:
	.zero		8
	.weak		__nv_reservedSMEM_allocation_mask
	.type		__nv_reservedSMEM_allocation_mask,@object
	.size		__nv_reservedSMEM_allocation_mask,(.L_2 - __nv_reservedSMEM_allocation_mask)
__nv_reservedSMEM_allocation_mask:
	.zero		4
.L_2:


//--------------------- .nv.constant0.gluon_tcgen05 --------------------------
	.section	.nv.constant0.gluon_tcgen05,"a",@progbits
	.sectionflags	@""
	.align	4
.nv.constant0.gluon_tcgen05:
	.zero		976


//--------------------- SYMBOLS --------------------------

	.type		.nv.reservedSmem.offset0,@object
	.size		.nv.reservedSmem.offset0,0x4
	.type		.nv.reservedSmem.cap,@object
	.size		.nv.reservedSmem.cap,0x4
